	.target	sm_80

	.elftype	@"ET_EXEC"


//--------------------- .note.nv.tkinfo           --------------------------
	.section	.note.nv.tkinfo,"",@"SHT_NOTE"
	.sectionflags	@"SHF_NOTE_NV_TKINFO"
	.tkinfo
        /*0018*/ 	.word	0x00000002
        /*0030*/ 	.string	""
        /*0030*/ 	.string	"ptxas"
        /*0030*/ 	.string	"Cuda compilation tools, release 13.0, V13.0.88"
        /*0030*/ 	.string	"Build cuda_13.0.r13.0/compiler.36424714_0"
        /*0030*/ 	.string	"-v  -suppress-debug-info  -lineinfo  -arch sm_80 "



//--------------------- .note.nv.cuinfo           --------------------------
	.section	.note.nv.cuinfo,"",@"SHT_NOTE"
	.sectionflags	@"SHF_NOTE_NV_CUINFO"
        /*0018*/ 	.short	0x0002
        /*001a*/ 	.short	0x0050
        /*001c*/ 	.short	0x0082
	.zero		2


//--------------------- .nv.info                  --------------------------
	.section	.nv.info,"",@"SHT_CUDA_INFO"
	.align	4


	//----- nvinfo : EIATTR_REGCOUNT
	.align		4
        /*0000*/ 	.byte	0x04, 0x2f
        /*0002*/ 	.short	(.L_1 - .L_0)
	.align		4
.L_0:
        /*0004*/ 	.word	index@(matmul_kernel)
        /*0008*/ 	.word	0x000000ff


	//----- nvinfo : EIATTR_FRAME_SIZE
	.align		4
.L_1:
        /*000c*/ 	.byte	0x04, 0x11
        /*000e*/ 	.short	(.L_3 - .L_2)
	.align		4
.L_2:
        /*0010*/ 	.word	index@(matmul_kernel)
        /*0014*/ 	.word	0x00000008


	//----- nvinfo : EIATTR_MIN_STACK_SIZE
	.align		4
.L_3:
        /*0018*/ 	.byte	0x04, 0x12
        /*001a*/ 	.short	(.L_5 - .L_4)
	.align		4
.L_4:
        /*001c*/ 	.word	index@(matmul_kernel)
        /*0020*/ 	.word	0x00000008
.L_5:


//--------------------- .nv.info.matmul_kernel    --------------------------
	.section	.nv.info.matmul_kernel,"",@"SHT_CUDA_INFO"
	.sectionflags	@""
	.align	4


	//----- nvinfo : EIATTR_CUDA_API_VERSION
	.align		4
        /*0000*/ 	.byte	0x04, 0x37
        /*0002*/ 	.short	(.L_7 - .L_6)
.L_6:
        /*0004*/ 	.word	0x00000082


	//----- nvinfo : EIATTR_SW2861232_WAR
	.align		4
.L_7:
        /*0008*/ 	.byte	0x01, 0x35
	.zero		2


	//----- nvinfo : EIATTR_PARAM_CBANK
	.align		4
        /*000c*/ 	.byte	0x04, 0x0a
        /*000e*/ 	.short	(.L_9 - .L_8)
	.align		4
.L_8:
        /*0010*/ 	.word	index@(.nv.constant0.matmul_kernel)
        /*0014*/ 	.short	0x0160
        /*0016*/ 	.short	0x0050


	//----- nvinfo : EIATTR_CBANK_PARAM_SIZE
	.align		4
.L_9:
        /*0018*/ 	.byte	0x03, 0x19
        /*001a*/ 	.short	0x0050


	//----- nvinfo : EIATTR_KPARAM_INFO
	.align		4
        /*001c*/ 	.byte	0x04, 0x17
        /*001e*/ 	.short	(.L_11 - .L_10)
.L_10:
        /*0020*/ 	.word	0x00000000
        /*0024*/ 	.short	0x000d
        /*0026*/ 	.short	0x0048
        /*0028*/ 	.byte	0x00, 0xf4, 0x21, 0x00


	//----- nvinfo : EIATTR_KPARAM_INFO
	.align		4
.L_11:
        /*002c*/ 	.byte	0x04, 0x17
        /*002e*/ 	.short	(.L_13 - .L_12)
.L_12:
        /*0030*/ 	.word	0x00000000
        /*0034*/ 	.short	0x000c
        /*0036*/ 	.short	0x0040
        /*0038*/ 	.byte	0x00, 0xf4, 0x21, 0x00


	//----- nvinfo : EIATTR_KPARAM_INFO
	.align		4
.L_13:
        /*003c*/ 	.byte	0x04, 0x17
        /*003e*/ 	.short	(.L_15 - .L_14)
.L_14:
        /*0040*/ 	.word	0x00000000
        /*0044*/ 	.short	0x000b
        /*0046*/ 	.short	0x0038
        /*0048*/ 	.byte	0x00, 0xf0, 0x11, 0x00


	//----- nvinfo : EIATTR_KPARAM_INFO
	.align		4
.L_15:
        /*004c*/ 	.byte	0x04, 0x17
        /*004e*/ 	.short	(.L_17 - .L_16)
.L_16:
        /*0050*/ 	.word	0x00000000
        /*0054*/ 	.short	0x000a
        /*0056*/ 	.short	0x0034
        /*0058*/ 	.byte	0x00, 0xf0, 0x11, 0x00


	//----- nvinfo : EIATTR_KPARAM_INFO
	.align		4
.L_17:
        /*005c*/ 	.byte	0x04, 0x17
        /*005e*/ 	.short	(.L_19 - .L_18)
.L_18:
        /*0060*/ 	.word	0x00000000
        /*0064*/ 	.short	0x0009
        /*0066*/ 	.short	0x0030
        /*0068*/ 	.byte	0x00, 0xf0, 0x11, 0x00


	//----- nvinfo : EIATTR_KPARAM_INFO
	.align		4
.L_19:
        /*006c*/ 	.byte	0x04, 0x17
        /*006e*/ 	.short	(.L_21 - .L_20)
.L_20:
        /*0070*/ 	.word	0x00000000
        /*0074*/ 	.short	0x0008
        /*0076*/ 	.short	0x002c
        /*0078*/ 	.byte	0x00, 0xf0, 0x11, 0x00


	//----- nvinfo : EIATTR_KPARAM_INFO
	.align		4
.L_21:
        /*007c*/ 	.byte	0x04, 0x17
        /*007e*/ 	.short	(.L_23 - .L_22)
.L_22:
        /*0080*/ 	.word	0x00000000
        /*0084*/ 	.short	0x0007
        /*0086*/ 	.short	0x0028
        /*0088*/ 	.byte	0x00, 0xf0, 0x11, 0x00


	//----- nvinfo : EIATTR_KPARAM_INFO
	.align		4
.L_23:
        /*008c*/ 	.byte	0x04, 0x17
        /*008e*/ 	.short	(.L_25 - .L_24)
.L_24:
        /*0090*/ 	.word	0x00000000
        /*0094*/ 	.short	0x0006
        /*0096*/ 	.short	0x0024
        /*0098*/ 	.byte	0x00, 0xf0, 0x11, 0x00


	//----- nvinfo : EIATTR_KPARAM_INFO
	.align		4
.L_25:
        /*009c*/ 	.byte	0x04, 0x17
        /*009e*/ 	.short	(.L_27 - .L_26)
.L_26:
        /*00a0*/ 	.word	0x00000000
        /*00a4*/ 	.short	0x0005
        /*00a6*/ 	.short	0x0020
        /*00a8*/ 	.byte	0x00, 0xf0, 0x11, 0x00


	//----- nvinfo : EIATTR_KPARAM_INFO
	.align		4
.L_27:
        /*00ac*/ 	.byte	0x04, 0x17
        /*00ae*/ 	.short	(.L_29 - .L_28)
.L_28:
        /*00b0*/ 	.word	0x00000000
        /*00b4*/ 	.short	0x0004
        /*00b6*/ 	.short	0x001c
        /*00b8*/ 	.byte	0x00, 0xf0, 0x11, 0x00


	//----- nvinfo : EIATTR_KPARAM_INFO
	.align		4
.L_29:
        /*00bc*/ 	.byte	0x04, 0x17
        /*00be*/ 	.short	(.L_31 - .L_30)
.L_30:
        /*00c0*/ 	.word	0x00000000
        /*00c4*/ 	.short	0x0003
        /*00c6*/ 	.short	0x0018
        /*00c8*/ 	.byte	0x00, 0xf0, 0x11, 0x00


	//----- nvinfo : EIATTR_KPARAM_INFO
	.align		4
.L_31:
        /*00cc*/ 	.byte	0x04, 0x17
        /*00ce*/ 	.short	(.L_33 - .L_32)
.L_32:
        /*00d0*/ 	.word	0x00000000
        /*00d4*/ 	.short	0x0002
        /*00d6*/ 	.short	0x0010
        /*00d8*/ 	.byte	0x00, 0xf4, 0x21, 0x00


	//----- nvinfo : EIATTR_KPARAM_INFO
	.align		4
.L_33:
        /*00dc*/ 	.byte	0x04, 0x17
        /*00de*/ 	.short	(.L_35 - .L_34)
.L_34:
        /*00e0*/ 	.word	0x00000000
        /*00e4*/ 	.short	0x0001
        /*00e6*/ 	.short	0x0008
        /*00e8*/ 	.byte	0x00, 0xf4, 0x21, 0x00


	//----- nvinfo : EIATTR_KPARAM_INFO
	.align		4
.L_35:
        /*00ec*/ 	.byte	0x04, 0x17
        /*00ee*/ 	.short	(.L_37 - .L_36)
.L_36:
        /*00f0*/ 	.word	0x00000000
        /*00f4*/ 	.short	0x0000
        /*00f6*/ 	.short	0x0000
        /*00f8*/ 	.byte	0x00, 0xf4, 0x21, 0x00


	//----- nvinfo : EIATTR_MAXREG_COUNT
	.align		4
.L_37:
        /*00fc*/ 	.byte	0x03, 0x1b
        /*00fe*/ 	.short	0x00ff


	//----- nvinfo : EIATTR_NUM_BARRIERS
	.align		4
        /*0100*/ 	.byte	0x02, 0x4c
        /*0102*/ 	.byte	0x01
	.zero		1


	//----- nvinfo : EIATTR_ANNOTATIONS
	.align		4
        /*0104*/ 	.byte	0x04, 0x55
        /*0106*/ 	.short	(.L_39 - .L_38)


	//   ....[0]....
.L_38:
        /*0108*/ 	.word	0x00000001
        /*010c*/ 	.byte	0xa0, 0x05, 0x00, 0x00, 0x01, 0x00, 0x00, 0x00, 0xf0, 0x9e, 0x00, 0x00


	//----- nvinfo : EIATTR_MERCURY_ISA_VERSION
	.align		4
.L_39:
        /*0118*/ 	.byte	0x03, 0x5f
        /*011a*/ 	.short	0x0000


	//----- nvinfo : EIATTR_EXIT_INSTR_OFFSETS
	.align		4
        /*011c*/ 	.byte	0x04, 0x1c
        /*011e*/ 	.short	(.L_41 - .L_40)


	//   ....[0]....
.L_40:
        /*0120*/ 	.word	0x0000ae90


	//   ....[1]....
        /*0124*/ 	.word	0x0000aec0


	//----- nvinfo : EIATTR_REQNTID
	.align		4
.L_41:
        /*0128*/ 	.byte	0x04, 0x10
        /*012a*/ 	.short	(.L_43 - .L_42)
.L_42:
        /*012c*/ 	.word	0x00000080
        /*0130*/ 	.word	0x00000001
        /*0134*/ 	.word	0x00000001
.L_43:


//--------------------- .nv.callgraph             --------------------------
	.section	.nv.callgraph,"",@"SHT_CUDA_CALLGRAPH"
	.align	4
	.sectionentsize	8
	.align		4
        /*0000*/ 	.word	0x00000000
	.align		4
        /*0004*/ 	.word	0xffffffff
	.align		4
        /*0008*/ 	.word	0x00000000
	.align		4
        /*000c*/ 	.word	0xfffffffe
	.align		4
        /*0010*/ 	.word	0x00000000
	.align		4
        /*0014*/ 	.word	0xfffffffd
	.align		4
        /*0018*/ 	.word	0x00000000
	.align		4
        /*001c*/ 	.word	0xfffffffc


//--------------------- .nv.rel.action            --------------------------
	.section	.nv.rel.action,"",@"SHT_CUDA_RELOCINFO"
	.align	8
	.sectionentsize	8
        /*0000*/ 	.byte	0x73, 0x00, 0x00, 0x00, 0x00, 0x00, 0x00, 0x00, 0x00, 0x00, 0x00, 0x11, 0x25, 0x00, 0x05, 0x36


//--------------------- .nv.constant0.matmul_kernel --------------------------
	.section	.nv.constant0.matmul_kernel,"a",@progbits
	.sectionflags	@""
	.align	4
.nv.constant0.matmul_kernel:
	.zero		432


//--------------------- .text.matmul_kernel       --------------------------
	.section	.text.matmul_kernel,"ax",@progbits
	.sectioninfo	@"SHI_REGISTERS=255"
	.align	128
        .global         matmul_kernel
        .type           matmul_kernel,@function
        .size           matmul_kernel,(.L_x_4 - matmul_kernel)
        .other          matmul_kernel,@"STO_CUDA_ENTRY STV_DEFAULT"
matmul_kernel:
.text.matmul_kernel:
[----:B------:R-:W-:-:S03]  /*0000*/  IMAD.MOV.U32 R1, RZ, RZ, c[0x0][0x28] ;  /* 0x00000a00ff017624 */ /* 0x000fc600078e00ff */
[----:B------:R-:W-:Y:S01]  /*0010*/  IMAD.MOV.U32 R6, RZ, RZ, 0x3f ;  /* 0x0000003fff067424 */ /* 0x000fe200078e00ff */
[----:B------:R-:W0:Y:S01]  /*0020*/  S2R R5, SR_CTAID.X ;  /* 0x0000000000057919 */ /* 0x000e220000002500 */
[----:B------:R-:W-:Y:S01]  /*0030*/  IADD3 R1, R1, -0x8, RZ ;  /* 0xfffffff801017810 */ /* 0x000fe20007ffe0ff */
[----:B------:R-:W-:Y:S01]  /*0040*/  IMAD.MOV.U32 R38, RZ, RZ, c[0x0][0x180] ;  /* 0x00006000ff267624 */ /* 0x000fe200078e00ff */
[----:B------:R-:W-:Y:S01]  /*0050*/  ULDC.64 UR6, c[0x0][0x118] ;  /* 0x0000460000067ab9 */ /* 0x000fe20000000a00 */
[----:B------:R-:W-:Y:S01]  /*0060*/  IADD3 R0, R6, c[0x0][0x17c], RZ ;  /* 0x00005f0006007a10 */ /* 0x000fe20007ffe0ff */
[----:B------:R-:W1:Y:S01]  /*0070*/  S2R R52, SR_TID.X ;  /* 0x0000000000347919 */ /* 0x000e620000002100 */
[----:B------:R-:W-:Y:S01]  /*0080*/  CS2R R80, SRZ ;  /* 0x0000000000507805 */ /* 0x000fe2000001ff00 */
[----:B------:R-:W-:Y:S01]  /*0090*/  IADD3 R38, R38, 0x7f, RZ ;  /* 0x0000007f26267810 */ /* 0x000fe20007ffe0ff */
[----:B------:R-:W-:Y:S01]  /*00a0*/  CS2R R64, SRZ ;  /* 0x0000000000407805 */ /* 0x000fe2000001ff00 */
[----:B------:R-:W-:Y:S01]  /*00b0*/  SHF.R.S32.HI R3, RZ, 0x1f, R0 ;  /* 0x0000001fff037819 */ /* 0x000fe20000011400 */
[----:B------:R-:W-:Y:S01]  /*00c0*/  CS2R R82, SRZ ;  /* 0x0000000000527805 */ /* 0x000fe2000001ff00 */
[----:B------:R-:W-:Y:S01]  /*00d0*/  CS2R R66, SRZ ;  /* 0x0000000000427805 */ /* 0x000fe2000001ff00 */
[----:B------:R-:W-:Y:S01]  /*00e0*/  CS2R R12, SRZ ;  /* 0x00000000000c7805 */ /* 0x000fe2000001ff00 */
[----:B------:R-:W-:-:S04]  /*00f0*/  LEA.HI R3, R3, R0, RZ, 0x6 ;  /* 0x0000000003037211 */ /* 0x000fc800078f30ff */
[----:B------:R-:W-:-:S05]  /*0100*/  SHF.R.S32.HI R3, RZ, 0x6, R3 ;  /* 0x00000006ff037819 */ /* 0x000fca0000011403 */
[----:B------:R-:W-:Y:S01]  /*0110*/  IMAD.SHL.U32 R4, R3, 0x4, RZ ;  /* 0x0000000403047824 */ /* 0x000fe200078e00ff */
[----:B0-----:R-:W-:-:S04]  /*0120*/  IABS R10, R5 ;  /* 0x00000005000a7213 */ /* 0x001fc80000000000 */
[-C--:B------:R-:W-:Y:S02]  /*0130*/  IABS R7, R4.reuse ;  /* 0x0000000400077213 */ /* 0x080fe40000000000 */
[----:B------:R-:W-:Y:S02]  /*0140*/  IABS R11, R4 ;  /* 0x00000004000b7213 */ /* 0x000fe40000000000 */
[----:B------:R-:W0:Y:S01]  /*0150*/  I2F.RP R0, R7 ;  /* 0x0000000700007306 */ /* 0x000e220000209400 */
[----:B-1----:R-:W-:-:S07]  /*0160*/  LOP3.LUT R56, R52, 0x40, RZ, 0xc0, !PT ;  /* 0x0000004034387812 */ /* 0x002fce00078ec0ff */
[----:B0-----:R-:W0:Y:S02]  /*0170*/  MUFU.RCP R0, R0 ;  /* 0x0000000000007308 */ /* 0x001e240000001000 */
[----:B0-----:R-:W-:Y:S01]  /*0180*/  IADD3 R2, R0, 0xffffffe, RZ ;  /* 0x0ffffffe00027810 */ /* 0x001fe20007ffe0ff */
[----:B------:R-:W-:-:S05]  /*0190*/  IMAD.MOV R0, RZ, RZ, -R11 ;  /* 0x000000ffff007224 */ /* 0x000fca00078e0a0b */
[----:B------:R0:W1:Y:S02]  /*01a0*/  F2I.FTZ.U32.TRUNC.NTZ R3, R2 ;  /* 0x0000000200037305 */ /* 0x000064000021f000 */
[----:B0-----:R-:W-:Y:S02]  /*01b0*/  IMAD.MOV.U32 R2, RZ, RZ, RZ ;  /* 0x000000ffff027224 */ /* 0x001fe400078e00ff */
[----:B-1----:R-:W-:-:S04]  /*01c0*/  IMAD.MOV R8, RZ, RZ, -R3 ;  /* 0x000000ffff087224 */ /* 0x002fc800078e0a03 */
[----:B------:R-:W-:Y:S02]  /*01d0*/  IMAD R9, R8, R7, RZ ;  /* 0x0000000708097224 */ /* 0x000fe400078e02ff */
[----:B------:R-:W-:Y:S02]  /*01e0*/  IMAD.MOV.U32 R8, RZ, RZ, R10 ;  /* 0x000000ffff087224 */ /* 0x000fe400078e000a */
[----:B------:R-:W-:-:S06]  /*01f0*/  IMAD.HI.U32 R3, R3, R9, R2 ;  /* 0x0000000903037227 */ /* 0x000fcc00078e0002 */
[----:B------:R-:W-:-:S04]  /*0200*/  IMAD.HI.U32 R3, R3, R8, RZ ;  /* 0x0000000803037227 */ /* 0x000fc800078e00ff */
[----:B------:R-:W-:-:S05]  /*0210*/  IMAD R0, R3, R0, R8 ;  /* 0x0000000003007224 */ /* 0x000fca00078e0208 */
[----:B------:R-:W-:-:S13]  /*0220*/  ISETP.GT.U32.AND P1, PT, R7, R0, PT ;  /* 0x000000000700720c */ /* 0x000fda0003f24070 */
[----:B------:R-:W-:Y:S01]  /*0230*/  @!P1 IMAD.IADD R0, R0, 0x1, -R7 ;  /* 0x0000000100009824 */ /* 0x000fe200078e0a07 */
[----:B------:R-:W-:Y:S02]  /*0240*/  @!P1 IADD3 R3, R3, 0x1, RZ ;  /* 0x0000000103039810 */ /* 0x000fe40007ffe0ff */
[----:B------:R-:W-:Y:S02]  /*0250*/  ISETP.NE.AND P1, PT, R4, RZ, PT ;  /* 0x000000ff0400720c */ /* 0x000fe40003f25270 */
[----:B------:R-:W-:Y:S02]  /*0260*/  ISETP.GE.U32.AND P0, PT, R0, R7, PT ;  /* 0x000000070000720c */ /* 0x000fe40003f06070 */
[----:B------:R-:W-:-:S04]  /*0270*/  LOP3.LUT R0, R5, R4, RZ, 0x3c, !PT ;  /* 0x0000000405007212 */ /* 0x000fc800078e3cff */
[----:B------:R-:W-:Y:S02]  /*0280*/  ISETP.GE.AND P2, PT, R0, RZ, PT ;  /* 0x000000ff0000720c */ /* 0x000fe40003f46270 */
[----:B------:R-:W-:-:S05]  /*0290*/  IADD3 R0, R6, c[0x0][0x178], RZ ;  /* 0x00005e0006007a10 */ /* 0x000fca0007ffe0ff */
[----:B------:R-:W-:-:S05]  /*02a0*/  @P0 IADD3 R3, R3, 0x1, RZ ;  /* 0x0000000103030810 */ /* 0x000fca0007ffe0ff */
[----:B------:R-:W-:Y:S01]  /*02b0*/  IMAD.MOV.U32 R2, RZ, RZ, R3 ;  /* 0x000000ffff027224 */ /* 0x000fe200078e0003 */
[----:B------:R-:W-:-:S03]  /*02c0*/  SHF.R.S32.HI R3, RZ, 0x1f, R0 ;  /* 0x0000001fff037819 */ /* 0x000fc60000011400 */
[----:B------:R-:W-:Y:S01]  /*02d0*/  @!P2 IMAD.MOV R2, RZ, RZ, -R2 ;  /* 0x000000ffff02a224 */ /* 0x000fe200078e0a02 */
[----:B------:R-:W-:Y:S02]  /*02e0*/  @!P1 LOP3.LUT R2, RZ, R4, RZ, 0x33, !PT ;  /* 0x00000004ff029212 */ /* 0x000fe400078e33ff */
[----:B------:R-:W-:-:S03]  /*02f0*/  LEA.HI R3, R3, R0, RZ, 0x6 ;  /* 0x0000000003037211 */ /* 0x000fc600078f30ff */
[----:B------:R-:W-:Y:S02]  /*0300*/  IMAD.SHL.U32 R6, R2, 0x4, RZ ;  /* 0x0000000402067824 */ /* 0x000fe400078e00ff */
[----:B------:R-:W-:-:S03]  /*0310*/  IMAD.MOV R2, RZ, RZ, -R2 ;  /* 0x000000ffff027224 */ /* 0x000fc600078e0a02 */
[----:B------:R-:W-:Y:S01]  /*0320*/  LEA.HI.SX32 R3, R3, -R6, 0x1a ;  /* 0x8000000603037211 */ /* 0x000fe200078fd2ff */
[----:B------:R-:W-:-:S03]  /*0330*/  IMAD R4, R4, R2, R5 ;  /* 0x0000000204047224 */ /* 0x000fc600078e0205 */
[----:B------:R-:W-:Y:S02]  /*0340*/  IMNMX R11, R3, 0x4, PT ;  /* 0x00000004030b7817 */ /* 0x000fe40003800200 */
[----:B------:R-:W-:Y:S02]  /*0350*/  IABS R9, R4 ;  /* 0x0000000400097213 */ /* 0x000fe40000000000 */
[----:B------:R-:W-:-:S04]  /*0360*/  IABS R7, R11 ;  /* 0x0000000b00077213 */ /* 0x000fc80000000000 */
[----:B------:R-:W0:Y:S08]  /*0370*/  I2F.RP R0, R7 ;  /* 0x0000000700007306 */ /* 0x000e300000209400 */
[----:B0-----:R-:W0:Y:S02]  /*0380*/  MUFU.RCP R0, R0 ;  /* 0x0000000000007308 */ /* 0x001e240000001000 */
[----:B0-----:R-:W-:-:S06]  /*0390*/  IADD3 R3, R0, 0xffffffe, RZ ;  /* 0x0ffffffe00037810 */ /* 0x001fcc0007ffe0ff */
[----:B------:R-:W0:Y:S02]  /*03a0*/  F2I.FTZ.U32.TRUNC.NTZ R3, R3 ;  /* 0x0000000300037305 */ /* 0x000e24000021f000 */
[----:B0-----:R-:W-:-:S04]  /*03b0*/  IMAD.MOV R8, RZ, RZ, -R3 ;  /* 0x000000ffff087224 */ /* 0x001fc800078e0a03 */
[----:B------:R-:W-:Y:S01]  /*03c0*/  IMAD.MOV.U32 R2, RZ, RZ, R8 ;  /* 0x000000ffff027224 */ /* 0x000fe200078e0008 */
[----:B------:R-:W-:-:S03]  /*03d0*/  IABS R8, R11 ;  /* 0x0000000b00087213 */ /* 0x000fc60000000000 */
[----:B------:R-:W-:Y:S02]  /*03e0*/  IMAD R5, R2, R7, RZ ;  /* 0x0000000702057224 */ /* 0x000fe400078e02ff */
[----:B------:R-:W-:Y:S02]  /*03f0*/  IMAD.MOV.U32 R2, RZ, RZ, RZ ;  /* 0x000000ffff027224 */ /* 0x000fe400078e00ff */
[----:B------:R-:W-:Y:S02]  /*0400*/  IMAD.MOV R0, RZ, RZ, -R8 ;  /* 0x000000ffff007224 */ /* 0x000fe400078e0a08 */
[----:B------:R-:W-:-:S06]  /*0410*/  IMAD.HI.U32 R2, R3, R5, R2 ;  /* 0x0000000503027227 */ /* 0x000fcc00078e0002 */
[----:B------:R-:W-:-:S04]  /*0420*/  IMAD.HI.U32 R2, R2, R9, RZ ;  /* 0x0000000902027227 */ /* 0x000fc800078e00ff */
[----:B------:R-:W-:Y:S02]  /*0430*/  IMAD R0, R2, R0, R9 ;  /* 0x0000000002007224 */ /* 0x000fe400078e0209 */
[----:B------:R-:W-:-:S03]  /*0440*/  CS2R R8, SRZ ;  /* 0x0000000000087805 */ /* 0x000fc6000001ff00 */
[----:B------:R-:W-:-:S13]  /*0450*/  ISETP.GT.U32.AND P1, PT, R7, R0, PT ;  /* 0x000000000700720c */ /* 0x000fda0003f24070 */
[----:B------:R-:W-:Y:S01]  /*0460*/  @!P1 IMAD.IADD R0, R0, 0x1, -R7 ;  /* 0x0000000100009824 */ /* 0x000fe200078e0a07 */
[----:B------:R-:W-:Y:S02]  /*0470*/  @!P1 IADD3 R2, R2, 0x1, RZ ;  /* 0x0000000102029810 */ /* 0x000fe40007ffe0ff */
[----:B------:R-:W-:Y:S02]  /*0480*/  ISETP.NE.AND P1, PT, R11, RZ, PT ;  /* 0x000000ff0b00720c */ /* 0x000fe40003f25270 */
[----:B------:R-:W-:Y:S02]  /*0490*/  ISETP.GE.U32.AND P0, PT, R0, R7, PT ;  /* 0x000000070000720c */ /* 0x000fe40003f06070 */
[----:B------:R-:W-:-:S04]  /*04a0*/  LOP3.LUT R0, R4, R11, RZ, 0x3c, !PT ;  /* 0x0000000b04007212 */ /* 0x000fc800078e3cff */
[----:B------:R-:W-:-:S07]  /*04b0*/  ISETP.GE.AND P2, PT, R0, RZ, PT ;  /* 0x000000ff0000720c */ /* 0x000fce0003f46270 */
[----:B------:R-:W-:Y:S02]  /*04c0*/  @P0 IADD3 R2, R2, 0x1, RZ ;  /* 0x0000000102020810 */ /* 0x000fe40007ffe0ff */
[----:B------:R-:W-:-:S04]  /*04d0*/  ISETP.GE.AND P0, PT, R38, 0x80, PT ;  /* 0x000000802600780c */ /* 0x000fc80003f06270 */
[----:B------:R-:W-:Y:S01]  /*04e0*/  @!P2 IMAD.MOV R2, RZ, RZ, -R2 ;  /* 0x000000ffff02a224 */ /* 0x000fe200078e0a02 */
[----:B------:R-:W-:-:S05]  /*04f0*/  @!P1 LOP3.LUT R2, RZ, R11, RZ, 0x33, !PT ;  /* 0x0000000bff029212 */ /* 0x000fca00078e33ff */
[----:B------:R-:W-:Y:S02]  /*0500*/  IMAD.MOV R0, RZ, RZ, -R2 ;  /* 0x000000ffff007224 */ /* 0x000fe400078e0a02 */
[----:B------:R-:W-:Y:S02]  /*0510*/  IMAD.SHL.U32 R5, R2, 0x40, RZ ;  /* 0x0000004002057824 */ /* 0x000fe400078e00ff */
[----:B------:R-:W-:Y:S01]  /*0520*/  IMAD R0, R11, R0, R4 ;  /* 0x000000000b007224 */ /* 0x000fe200078e0204 */
[----:B------:R-:W-:Y:S01]  /*0530*/  SHF.R.U32.HI R4, RZ, 0x6, R52 ;  /* 0x00000006ff047819 */ /* 0x000fe20000011634 */
[----:B------:R-:W-:Y:S02]  /*0540*/  CS2R R10, SRZ ;  /* 0x00000000000a7805 */ /* 0x000fe4000001ff00 */
[----:B------:R-:W-:Y:S01]  /*0550*/  IMAD.IADD R3, R6, 0x1, R0 ;  /* 0x0000000106037824 */ /* 0x000fe200078e0200 */
[----:B------:R-:W-:Y:S01]  /*0560*/  LOP3.LUT R0, R52, 0x3f, RZ, 0xc0, !PT ;  /* 0x0000003f34007812 */ /* 0x000fe200078ec0ff */
[----:B------:R-:W-:Y:S01]  /*0570*/  CS2R R6, SRZ ;  /* 0x0000000000067805 */ /* 0x000fe2000001ff00 */
[----:B------:R-:W-:-:S03]  /*0580*/  SGXT.U32 R4, R4, 0x1 ;  /* 0x000000010404781a */ /* 0x000fc60000000000 */
[----:B------:R-:W-:-:S05]  /*0590*/  IMAD R54, R3, 0x40, R0 ;  /* 0x0000004003367824 */ /* 0x000fca00078e0200 */
[----:B------:R0:W-:Y:S01]  /*05a0*/  STL [R1], R54 ;  /* 0x0000003601007387 */ /* 0x0001e20000100800 */
[----:B------:R-:W-:Y:S05]  /*05b0*/  @!P0 BRA `(.L_x_0) ;  /* 0x0000993000008947 */ /* 0x000fea0003800000 */
[----:B------:R-:W-:Y:S01]  /*05c0*/  IABS R2, c[0x0][0x17c] ;  /* 0x00005f0000027a13 */ /* 0x000fe20000000000 */
[----:B------:R-:W-:Y:S01]  /*05d0*/  CS2R R80, SRZ ;  /* 0x0000000000507805 */ /* 0x000fe2000001ff00 */
[C---:B------:R-:W-:Y:S01]  /*05e0*/  IADD3 R8, R5.reuse, 0x3f, RZ ;  /* 0x0000003f05087810 */ /* 0x040fe20007ffe0ff */
[----:B------:R-:W-:Y:S01]  /*05f0*/  CS2R R82, SRZ ;  /* 0x0000000000527805 */ /* 0x000fe2000001ff00 */
[----:B------:R-:W1:Y:S01]  /*0600*/  I2F.RP R3, R2 ;  /* 0x0000000200037306 */ /* 0x000e620000209400 */
[C---:B------:R-:W-:Y:S01]  /*0610*/  IADD3 R10, R5.reuse, 0x3e, RZ ;  /* 0x0000003e050a7810 */ /* 0x040fe20007ffe0ff */
[----:B------:R-:W-:Y:S01]  /*0620*/  CS2R R84, SRZ ;  /* 0x0000000000547805 */ /* 0x000fe2000001ff00 */
[----:B------:R-:W-:Y:S01]  /*0630*/  IABS R11, R8 ;  /* 0x00000008000b7213 */ /* 0x000fe20000000000 */
[----:B------:R-:W-:Y:S01]  /*0640*/  CS2R R86, SRZ ;  /* 0x0000000000567805 */ /* 0x000fe2000001ff00 */
[----:B------:R-:W-:Y:S01]  /*0650*/  IABS R12, R10 ;  /* 0x0000000a000c7213 */ /* 0x000fe20000000000 */
[----:B------:R-:W-:Y:S01]  /*0660*/  CS2R R88, SRZ ;  /* 0x0000000000587805 */ /* 0x000fe2000001ff00 */
[C---:B------:R-:W-:Y:S01]  /*0670*/  IADD3 R13, R5.reuse, 0x3d, RZ ;  /* 0x0000003d050d7810 */ /* 0x040fe20007ffe0ff */
[----:B------:R-:W-:Y:S01]  /*0680*/  CS2R R90, SRZ ;  /* 0x00000000005a7805 */ /* 0x000fe2000001ff00 */
[C---:B------:R-:W-:Y:S01]  /*0690*/  IADD3 R16, R5.reuse, 0x3c, RZ ;  /* 0x0000003c05107810 */ /* 0x040fe20007ffe0ff */
[----:B------:R-:W-:Y:S01]  /*06a0*/  CS2R R120, SRZ ;  /* 0x0000000000787805 */ /* 0x000fe2000001ff00 */
[----:B------:R-:W-:Y:S01]  /*06b0*/  IABS R35, R13 ;  /* 0x0000000d00237213 */ /* 0x000fe20000000000 */
[----:B------:R-:W-:Y:S01]  /*06c0*/  CS2R R122, SRZ ;  /* 0x00000000007a7805 */ /* 0x000fe2000001ff00 */
[C---:B------:R-:W-:Y:S01]  /*06d0*/  IADD3 R17, R5.reuse, 0x3b, RZ ;  /* 0x0000003b05117810 */ /* 0x040fe20007ffe0ff */
[----:B------:R-:W-:Y:S01]  /*06e0*/  CS2R R112, SRZ ;  /* 0x0000000000707805 */ /* 0x000fe2000001ff00 */
[----:B------:R-:W-:Y:S01]  /*06f0*/  IABS R14, R16 ;  /* 0x00000010000e7213 */ /* 0x000fe20000000000 */
[----:B-1----:R-:W1:Y:S01]  /*0700*/  MUFU.RCP R3, R3 ;  /* 0x0000000300037308 */ /* 0x002e620000001000 */
[----:B------:R-:W-:Y:S01]  /*0710*/  IABS R15, R17 ;  /* 0x00000011000f7213 */ /* 0x000fe20000000000 */
[----:B------:R-:W-:Y:S01]  /*0720*/  CS2R R114, SRZ ;  /* 0x0000000000727805 */ /* 0x000fe2000001ff00 */
[----:B------:R-:W-:Y:S01]  /*0730*/  ISETP.GE.AND P3, PT, R10, RZ, PT ;  /* 0x000000ff0a00720c */ /* 0x000fe20003f66270 */
[----:B------:R-:W-:Y:S01]  /*0740*/  ULDC UR4, c[0x0][0x180] ;  /* 0x0000600000047ab9 */ /* 0x000fe20000000800 */
[----:B------:R-:W-:-:S02]  /*0750*/  IADD3 R10, R5, 0x3a, RZ ;  /* 0x0000003a050a7810 */ /* 0x000fc40007ffe0ff */
[----:B------:R-:W-:Y:S02]  /*0760*/  ISETP.GE.AND P5, PT, R8, RZ, PT ;  /* 0x000000ff0800720c */ /* 0x000fe40003fa6270 */
[----:B------:R-:W-:Y:S02]  /*0770*/  IABS R33, R10 ;  /* 0x0000000a00217213 */ /* 0x000fe40000000000 */
[C---:B------:R-:W-:Y:S02]  /*0780*/  IADD3 R19, R5.reuse, 0x37, RZ ;  /* 0x0000003705137810 */ /* 0x040fe40007ffe0ff */
[----:B------:R-:W-:Y:S02]  /*0790*/  IADD3 R20, R5, 0x36, RZ ;  /* 0x0000003605147810 */ /* 0x000fe40007ffe0ff */
[----:B------:R-:W-:Y:S02]  /*07a0*/  IABS R21, R19 ;  /* 0x0000001300157213 */ /* 0x000fe40000000000 */
[----:B-1----:R-:W-:-:S02]  /*07b0*/  IADD3 R6, R3, 0xffffffe, RZ ;  /* 0x0ffffffe03067810 */ /* 0x002fc40007ffe0ff */
[C---:B------:R-:W-:Y:S02]  /*07c0*/  IADD3 R25, R5.reuse, 0x2f, RZ ;  /* 0x0000002f05197810 */ /* 0x040fe40007ffe0ff */
[----:B------:R1:W2:Y:S01]  /*07d0*/  F2I.FTZ.U32.TRUNC.NTZ R7, R6 ;  /* 0x0000000600077305 */ /* 0x0002a2000021f000 */
[C---:B------:R-:W-:Y:S02]  /*07e0*/  IADD3 R26, R5.reuse, 0x2e, RZ ;  /* 0x0000002e051a7810 */ /* 0x040fe40007ffe0ff */
[----:B------:R-:W-:Y:S02]  /*07f0*/  IABS R23, R25 ;  /* 0x0000001900177213 */ /* 0x000fe40000000000 */
[----:B------:R-:W-:Y:S02]  /*0800*/  IABS R41, R26 ;  /* 0x0000001a00297213 */ /* 0x000fe40000000000 */
[----:B------:R-:W-:Y:S01]  /*0810*/  IADD3 R28, R5, 0x14, RZ ;  /* 0x00000014051c7810 */ /* 0x000fe20007ffe0ff */
[----:B-1----:R-:W-:Y:S01]  /*0820*/  IMAD.MOV.U32 R6, RZ, RZ, RZ ;  /* 0x000000ffff067224 */ /* 0x002fe200078e00ff */
[----:B------:R-:W-:-:S02]  /*0830*/  IABS R32, c[0x0][0x178] ;  /* 0x00005e0000207a13 */ /* 0x000fc40000000000 */
[----:B------:R-:W-:Y:S02]  /*0840*/  IABS R27, R28 ;  /* 0x0000001c001b7213 */ /* 0x000fe40000000000 */
[C---:B------:R-:W-:Y:S01]  /*0850*/  IADD3 R34, R5.reuse, 0x9, RZ ;  /* 0x0000000905227810 */ /* 0x040fe20007ffe0ff */
[--C-:B--2---:R-:W-:Y:S01]  /*0860*/  IMAD.MOV R9, RZ, RZ, -R7.reuse ;  /* 0x000000ffff097224 */ /* 0x104fe200078e0a07 */
[----:B------:R-:W-:Y:S02]  /*0870*/  IADD3 R40, R5, 0x7, RZ ;  /* 0x0000000705287810 */ /* 0x000fe40007ffe0ff */
[----:B------:R-:W-:Y:S01]  /*0880*/  IABS R55, R34 ;  /* 0x0000002200377213 */ /* 0x000fe20000000000 */
[----:B------:R-:W-:Y:S01]  /*0890*/  IMAD R9, R9, R2, RZ ;  /* 0x0000000209097224 */ /* 0x000fe200078e02ff */
[----:B------:R-:W-:Y:S02]  /*08a0*/  IABS R59, R40 ;  /* 0x00000028003b7213 */ /* 0x000fe40000000000 */
[----:B------:R-:W-:Y:S01]  /*08b0*/  IADD3 R44, R5, 0x5, RZ ;  /* 0x00000005052c7810 */ /* 0x000fe20007ffe0ff */
[----:B------:R-:W-:Y:S01]  /*08c0*/  IMAD.HI.U32 R3, R7, R9, R6 ;  /* 0x0000000907037227 */ /* 0x000fe200078e0006 */
[----:B------:R-:W-:-:S02]  /*08d0*/  IADD3 R42, R5, 0x6, RZ ;  /* 0x00000006052a7810 */ /* 0x000fc40007ffe0ff */
[----:B------:R-:W-:Y:S01]  /*08e0*/  IABS R63, R44 ;  /* 0x0000002c003f7213 */ /* 0x000fe20000000000 */
[----:B------:R-:W-:Y:S01]  /*08f0*/  IMAD.MOV.U32 R9, RZ, RZ, R11 ;  /* 0x000000ffff097224 */ /* 0x000fe200078e000b */
[----:B------:R-:W-:Y:S01]  /*0900*/  IADD3 R46, R5, 0x4, RZ ;  /* 0x00000004052e7810 */ /* 0x000fe20007ffe0ff */
[----:B------:R-:W-:Y:S01]  /*0910*/  IMAD.MOV.U32 R11, RZ, RZ, R12 ;  /* 0x000000ffff0b7224 */ /* 0x000fe200078e000c */
[----:B------:R-:W-:Y:S01]  /*0920*/  IABS R61, R42 ;  /* 0x0000002a003d7213 */ /* 0x000fe20000000000 */
[----:B------:R-:W-:Y:S01]  /*0930*/  IMAD.HI.U32 R6, R3, R9, RZ ;  /* 0x0000000903067227 */ /* 0x000fe200078e00ff */
[----:B------:R-:W-:Y:S02]  /*0940*/  IADD3 R48, R5, 0x2, RZ ;  /* 0x0000000205307810 */ /* 0x000fe40007ffe0ff */
[----:B------:R-:W-:Y:S01]  /*0950*/  IABS R65, R46 ;  /* 0x0000002e00417213 */ /* 0x000fe20000000000 */
[----:B------:R-:W-:Y:S01]  /*0960*/  IMAD.HI.U32 R7, R3, R11, RZ ;  /* 0x0000000b03077227 */ /* 0x000fe200078e00ff */
[----:B------:R-:W-:-:S02]  /*0970*/  IABS R69, R48 ;  /* 0x0000003000457213 */ /* 0x000fc40000000000 */
[----:B------:R-:W-:Y:S01]  /*0980*/  IADD3 R50, R5, 0x1, RZ ;  /* 0x0000000105327810 */ /* 0x000fe20007ffe0ff */
[----:B------:R-:W-:Y:S01]  /*0990*/  IMAD.MOV R7, RZ, RZ, -R7 ;  /* 0x000000ffff077224 */ /* 0x000fe200078e0a07 */
[----:B------:R-:W-:Y:S01]  /*09a0*/  IABS R73, R5 ;  /* 0x0000000500497213 */ /* 0x000fe20000000000 */
[----:B------:R-:W-:Y:S01]  /*09b0*/  IMAD.MOV R6, RZ, RZ, -R6 ;  /* 0x000000ffff067224 */ /* 0x000fe200078e0a06 */
[----:B------:R-:W-:Y:S01]  /*09c0*/  IABS R71, R50 ;  /* 0x0000003200477213 */ /* 0x000fe20000000000 */
[C---:B------:R-:W-:Y:S01]  /*09d0*/  IMAD R7, R2.reuse, R7, R11 ;  /* 0x0000000702077224 */ /* 0x040fe200078e020b */
[----:B------:R-:W-:Y:S01]  /*09e0*/  IABS R57, R54 ;  /* 0x0000003600397213 */ /* 0x000fe20000000000 */
[----:B------:R-:W-:Y:S01]  /*09f0*/  IMAD R9, R2, R6, R9 ;  /* 0x0000000602097224 */ /* 0x000fe200078e0209 */
[----:B------:R-:W-:Y:S01]  /*0a00*/  LOP3.LUT R124, R52, 0x7f, RZ, 0xc0, !PT ;  /* 0x0000007f347c7812 */ /* 0x000fe200078ec0ff */
[----:B------:R-:W-:Y:S01]  /*0a10*/  IMAD.HI.U32 R6, R3, R35, RZ ;  /* 0x0000002303067227 */ /* 0x000fe200078e00ff */
[----:B------:R-:W-:-:S02]  /*0a20*/  ISETP.GT.U32.AND P1, PT, R2, R7, PT ;  /* 0x000000070200720c */ /* 0x000fc40003f24070 */
[----:B------:R-:W-:Y:S01]  /*0a30*/  ISETP.GT.U32.AND P0, PT, R2, R9, PT ;  /* 0x000000090200720c */ /* 0x000fe20003f04070 */
[----:B------:R-:W-:Y:S01]  /*0a40*/  IMAD.MOV R12, RZ, RZ, -R6 ;  /* 0x000000ffff0c7224 */ /* 0x000fe200078e0a06 */
[C---:B------:R-:W-:Y:S01]  /*0a50*/  LOP3.LUT R119, R4.reuse, 0x7e, RZ, 0xfc, !PT ;  /* 0x0000007e04777812 */ /* 0x040fe200078efcff */
[C---:B------:R-:W-:Y:S01]  /*0a60*/  IMAD.HI.U32 R11, R3.reuse, R14, RZ ;  /* 0x0000000e030b7227 */ /* 0x040fe200078e00ff */
[C---:B------:R-:W-:Y:S02]  /*0a70*/  LOP3.LUT R118, R4.reuse, 0x7c, RZ, 0xfc, !PT ;  /* 0x0000007c04767812 */ /* 0x040fe400078efcff */
[C---:B------:R-:W-:Y:S01]  /*0a80*/  LOP3.LUT R117, R4.reuse, 0x7a, RZ, 0xfc, !PT ;  /* 0x0000007a04757812 */ /* 0x040fe200078efcff */
[----:B------:R-:W-:Y:S01]  /*0a90*/  IMAD.HI.U32 R6, R3, R15, RZ ;  /* 0x0000000f03067227 */ /* 0x000fe200078e00ff */
[C---:B------:R-:W-:Y:S02]  /*0aa0*/  LOP3.LUT R116, R4.reuse, 0x78, RZ, 0xfc, !PT ;  /* 0x0000007804747812 */ /* 0x040fe400078efcff */
[----:B------:R-:W-:Y:S01]  /*0ab0*/  LOP3.LUT R111, R4, 0x76, RZ, 0xfc, !PT ;  /* 0x00000076046f7812 */ /* 0x000fe200078efcff */
[----:B------:R-:W-:Y:S01]  /*0ac0*/  @!P1 IMAD.IADD R7, R7, 0x1, -R2 ;  /* 0x0000000107079824 */ /* 0x000fe200078e0a02 */
[----:B------:R-:W-:Y:S01]  /*0ad0*/  ISETP.GE.AND P1, PT, R13, RZ, PT ;  /* 0x000000ff0d00720c */ /* 0x000fe20003f26270 */
[----:B------:R-:W-:Y:S01]  /*0ae0*/  IMAD.MOV R11, RZ, RZ, -R11 ;  /* 0x000000ffff0b7224 */ /* 0x000fe200078e0a0b */
[C---:B------:R-:W-:Y:S01]  /*0af0*/  IADD3 R13, R5.reuse, 0x38, RZ ;  /* 0x00000038050d7810 */ /* 0x040fe20007ffe0ff */
[C---:B------:R-:W-:Y:S01]  /*0b00*/  IMAD R35, R2.reuse, R12, R35 ;  /* 0x0000000c02237224 */ /* 0x040fe200078e0223 */
[C---:B------:R-:W-:Y:S01]  /*0b10*/  ISETP.GT.U32.AND P6, PT, R2.reuse, R7, PT ;  /* 0x000000070200720c */ /* 0x040fe20003fc4070 */
[----:B------:R-:W-:Y:S01]  /*0b20*/  IMAD.MOV R6, RZ, RZ, -R6 ;  /* 0x000000ffff067224 */ /* 0x000fe200078e0a06 */
[----:B------:R-:W-:Y:S01]  /*0b30*/  IADD3 R12, R5, 0x39, RZ ;  /* 0x00000039050c7810 */ /* 0x000fe20007ffe0ff */
[----:B------:R-:W-:Y:S01]  /*0b40*/  @!P0 IMAD.IADD R9, R9, 0x1, -R2 ;  /* 0x0000000109098824 */ /* 0x000fe200078e0a02 */
[C---:B------:R-:W-:Y:S01]  /*0b50*/  ISETP.GT.U32.AND P0, PT, R2.reuse, R35, PT ;  /* 0x000000230200720c */ /* 0x040fe20003f04070 */
[----:B------:R-:W-:Y:S01]  /*0b60*/  IMAD R14, R2, R11, R14 ;  /* 0x0000000b020e7224 */ /* 0x000fe200078e020e */
[----:B------:R-:W-:Y:S01]  /*0b70*/  LOP3.LUT R110, R4, 0x74, RZ, 0xfc, !PT ;  /* 0x00000074046e7812 */ /* 0x000fe200078efcff */
[C---:B------:R-:W-:Y:S01]  /*0b80*/  IMAD R15, R2.reuse, R6, R15 ;  /* 0x00000006020f7224 */ /* 0x040fe200078e020f */
[C---:B------:R-:W-:Y:S01]  /*0b90*/  ISETP.GT.U32.AND P2, PT, R2.reuse, R9, PT ;  /* 0x000000090200720c */ /* 0x040fe20003f44070 */
[----:B------:R-:W-:Y:S01]  /*0ba0*/  IMAD.HI.U32 R6, R3, R33, RZ ;  /* 0x0000002103067227 */ /* 0x000fe200078e00ff */
[----:B------:R-:W-:-:S02]  /*0bb0*/  ISETP.GT.U32.AND P4, PT, R2, R14, PT ;  /* 0x0000000e0200720c */ /* 0x000fc40003f84070 */
[----:B------:R-:W-:Y:S01]  /*0bc0*/  LOP3.LUT R109, R4, 0x72, RZ, 0xfc, !PT ;  /* 0x00000072046d7812 */ /* 0x000fe200078efcff */
[----:B------:R-:W-:Y:S01]  /*0bd0*/  @!P6 IMAD.IADD R7, R7, 0x1, -R2 ;  /* 0x000000010707e824 */ /* 0x000fe200078e0a02 */
[----:B------:R-:W-:Y:S01]  /*0be0*/  ISETP.GT.U32.AND P6, PT, R2, R15, PT ;  /* 0x0000000f0200720c */ /* 0x000fe20003fc4070 */
[----:B------:R-:W-:Y:S01]  /*0bf0*/  IMAD.MOV R8, RZ, RZ, -R6 ;  /* 0x000000ffff087224 */ /* 0x000fe200078e0a06 */
[----:B------:R-:W-:Y:S01]  /*0c00*/  LOP3.LUT R108, R4, 0x70, RZ, 0xfc, !PT ;  /* 0x00000070046c7812 */ /* 0x000fe200078efcff */
[--C-:B------:R-:W-:Y:S01]  /*0c10*/  @!P0 IMAD.IADD R35, R35, 0x1, -R2.reuse ;  /* 0x0000000123238824 */ /* 0x100fe200078e0a02 */
[----:B------:R-:W-:Y:S01]  /*0c20*/  ISETP.GE.AND P0, PT, R17, RZ, PT ;  /* 0x000000ff1100720c */ /* 0x000fe20003f06270 */
[----:B------:R-:W-:Y:S01]  /*0c30*/  IMAD R33, R2, R8, R33 ;  /* 0x0000000802217224 */ /* 0x000fe200078e0221 */
[----:B------:R-:W-:Y:S01]  /*0c40*/  IABS R17, R13 ;  /* 0x0000000d00117213 */ /* 0x000fe20000000000 */
[--C-:B------:R-:W-:Y:S01]  /*0c50*/  @!P2 IMAD.IADD R9, R9, 0x1, -R2.reuse ;  /* 0x000000010909a824 */ /* 0x100fe200078e0a02 */
[----:B------:R-:W-:Y:S01]  /*0c60*/  ISETP.GE.AND P2, PT, R16, RZ, PT ;  /* 0x000000ff1000720c */ /* 0x000fe20003f46270 */
[--C-:B------:R-:W-:Y:S01]  /*0c70*/  @!P4 IMAD.IADD R14, R14, 0x1, -R2.reuse ;  /* 0x000000010e0ec824 */ /* 0x100fe200078e0a02 */
[----:B------:R-:W-:Y:S01]  /*0c80*/  IABS R16, R12 ;  /* 0x0000000c00107213 */ /* 0x000fe20000000000 */
[----:B------:R-:W-:Y:S01]  /*0c90*/  @!P5 IMAD.MOV R9, RZ, RZ, -R9 ;  /* 0x000000ffff09d224 */ /* 0x000fe200078e0a09 */
[C---:B------:R-:W-:Y:S01]  /*0ca0*/  ISETP.GT.U32.AND P4, PT, R2.reuse, R35, PT ;  /* 0x000000230200720c */ /* 0x040fe20003f84070 */
[----:B------:R-:W-:Y:S01]  /*0cb0*/  @!P6 IMAD.IADD R15, R15, 0x1, -R2 ;  /* 0x000000010f0fe824 */ /* 0x000fe200078e0a02 */
[----:B------:R-:W-:Y:S01]  /*0cc0*/  ISETP.GT.U32.AND P5, PT, R2, R14, PT ;  /* 0x0000000e0200720c */ /* 0x000fe20003fa4070 */
[----:B------:R-:W-:Y:S01]  /*0cd0*/  IMAD.HI.U32 R6, R3, R16, RZ ;  /* 0x0000001003067227 */ /* 0x000fe200078e00ff */
[----:B------:R-:W-:-:S02]  /*0ce0*/  LOP3.LUT R107, R4, 0x6e, RZ, 0xfc, !PT ;  /* 0x0000006e046b7812 */ /* 0x000fc400078efcff */
[----:B------:R-:W-:Y:S01]  /*0cf0*/  ISETP.GT.U32.AND P6, PT, R2, R15, PT ;  /* 0x0000000f0200720c */ /* 0x000fe20003fc4070 */
[----:B------:R-:W-:Y:S01]  /*0d00*/  IMAD.MOV R11, RZ, RZ, -R6 ;  /* 0x000000ffff0b7224 */ /* 0x000fe200078e0a06 */
[C---:B------:R-:W-:Y:S01]  /*0d10*/  LOP3.LUT R106, R4.reuse, 0x6c, RZ, 0xfc, !PT ;  /* 0x0000006c046a7812 */ /* 0x040fe200078efcff */
[----:B------:R-:W-:Y:S01]  /*0d20*/  IMAD.HI.U32 R8, R3, R21, RZ ;  /* 0x0000001503087227 */ /* 0x000fe200078e00ff */
[C---:B------:R-:W-:Y:S02]  /*0d30*/  LOP3.LUT R105, R4.reuse, 0x6a, RZ, 0xfc, !PT ;  /* 0x0000006a04697812 */ /* 0x040fe400078efcff */
[----:B------:R-:W-:Y:S01]  /*0d40*/  LOP3.LUT R104, R4, 0x68, RZ, 0xfc, !PT ;  /* 0x0000006804687812 */ /* 0x000fe200078efcff */
[----:B------:R-:W-:Y:S01]  /*0d50*/  @!P4 IMAD.IADD R35, R35, 0x1, -R2 ;  /* 0x000000012323c824 */ /* 0x000fe200078e0a02 */
[C---:B------:R-:W-:Y:S01]  /*0d60*/  ISETP.GT.U32.AND P4, PT, R2.reuse, R33, PT ;  /* 0x000000210200720c */ /* 0x040fe20003f84070 */
[----:B------:R-:W-:Y:S01]  /*0d70*/  IMAD R16, R2, R11, R16 ;  /* 0x0000000b02107224 */ /* 0x000fe200078e0210 */
[----:B------:R-:W-:Y:S01]  /*0d80*/  IABS R11, R20 ;  /* 0x00000014000b7213 */ /* 0x000fe20000000000 */
[--C-:B------:R-:W-:Y:S01]  /*0d90*/  @!P5 IMAD.IADD R14, R14, 0x1, -R2.reuse ;  /* 0x000000010e0ed824 */ /* 0x100fe200078e0a02 */
[----:B------:R-:W-:Y:S01]  /*0da0*/  ISETP.GE.AND P5, PT, R10, RZ, PT ;  /* 0x000000ff0a00720c */ /* 0x000fe20003fa6270 */
[----:B------:R-:W-:Y:S01]  /*0db0*/  @!P6 IMAD.IADD R15, R15, 0x1, -R2 ;  /* 0x000000010f0fe824 */ /* 0x000fe200078e0a02 */
[----:B------:R-:W-:Y:S01]  /*0dc0*/  ISETP.GT.U32.AND P6, PT, R2, R16, PT ;  /* 0x000000100200720c */ /* 0x000fe20003fc4070 */
[----:B------:R-:W-:Y:S01]  /*0dd0*/  IMAD.MOV.U32 R10, RZ, RZ, R7 ;  /* 0x000000ffff0a7224 */ /* 0x000fe200078e0007 */
[C---:B------:R-:W-:Y:S01]  /*0de0*/  LOP3.LUT R103, R4.reuse, 0x66, RZ, 0xfc, !PT ;  /* 0x0000006604677812 */ /* 0x040fe200078efcff */
[----:B------:R-:W-:Y:S01]  /*0df0*/  IMAD.HI.U32 R6, R3, R17, RZ ;  /* 0x0000001103067227 */ /* 0x000fe200078e00ff */
[----:B------:R-:W-:-:S02]  /*0e00*/  LOP3.LUT R102, R4, 0x64, RZ, 0xfc, !PT ;  /* 0x0000006404667812 */ /* 0x000fc400078efcff */
[----:B------:R-:W-:Y:S01]  /*0e10*/  LOP3.LUT R101, R4, 0x62, RZ, 0xfc, !PT ;  /* 0x0000006204657812 */ /* 0x000fe200078efcff */
[----:B------:R-:W-:Y:S01]  /*0e20*/  @!P4 IMAD.IADD R33, R33, 0x1, -R2 ;  /* 0x000000012121c824 */ /* 0x000fe200078e0a02 */
[----:B------:R-:W-:Y:S01]  /*0e30*/  ISETP.GE.AND P4, PT, R12, RZ, PT ;  /* 0x000000ff0c00720c */ /* 0x000fe20003f86270 */
[----:B------:R-:W-:Y:S01]  /*0e40*/  IMAD.MOV R8, RZ, RZ, -R8 ;  /* 0x000000ffff087224 */ /* 0x000fe200078e0a08 */
[C---:B------:R-:W-:Y:S01]  /*0e50*/  IADD3 R12, R5.reuse, 0x35, RZ ;  /* 0x00000035050c7810 */ /* 0x040fe20007ffe0ff */
[----:B------:R-:W-:Y:S01]  /*0e60*/  @!P3 IMAD.MOV R10, RZ, RZ, -R10 ;  /* 0x000000ffff0ab224 */ /* 0x000fe200078e0a0a */
[----:B------:R-:W-:Y:S01]  /*0e70*/  ISETP.GT.U32.AND P3, PT, R2, R33, PT ;  /* 0x000000210200720c */ /* 0x000fe20003f64070 */
[----:B------:R-:W-:Y:S01]  /*0e80*/  @!P6 IMAD.IADD R16, R16, 0x1, -R2 ;  /* 0x000000011010e824 */ /* 0x000fe200078e0a02 */
[----:B------:R-:W-:Y:S01]  /*0e90*/  IABS R18, R12 ;  /* 0x0000000c00127213 */ /* 0x000fe20000000000 */
[----:B------:R-:W-:Y:S01]  /*0ea0*/  IMAD.MOV R6, RZ, RZ, -R6 ;  /* 0x000000ffff067224 */ /* 0x000fe200078e0a06 */
[----:B------:R-:W-:Y:S01]  /*0eb0*/  LOP3.LUT R100, R4, 0x60, RZ, 0xfc, !PT ;  /* 0x0000006004647812 */ /* 0x000fe200078efcff */
[C---:B------:R-:W-:Y:S01]  /*0ec0*/  IMAD R21, R2.reuse, R8, R21 ;  /* 0x0000000802157224 */ /* 0x040fe200078e0215 */
[----:B------:R-:W-:Y:S01]  /*0ed0*/  IADD3 R8, R5, 0x33, RZ ;  /* 0x0000003305087810 */ /* 0x000fe20007ffe0ff */
[----:B------:R-:W-:Y:S01]  /*0ee0*/  @!P1 IMAD.MOV R35, RZ, RZ, -R35 ;  /* 0x000000ffff239224 */ /* 0x000fe200078e0a23 */
[C---:B------:R-:W-:Y:S01]  /*0ef0*/  ISETP.GT.U32.AND P1, PT, R2.reuse, R16, PT ;  /* 0x000000100200720c */ /* 0x040fe20003f24070 */
[----:B------:R-:W-:Y:S01]  /*0f00*/  IMAD R17, R2, R6, R17 ;  /* 0x0000000602117224 */ /* 0x000fe200078e0211 */
[----:B------:R-:W-:Y:S01]  /*0f10*/  IABS R36, R8 ;  /* 0x0000000800247213 */ /* 0x000fe20000000000 */
[----:B------:R-:W-:Y:S01]  /*0f20*/  IMAD.HI.U32 R6, R3, R11, RZ ;  /* 0x0000000b03067227 */ /* 0x000fe200078e00ff */
[----:B------:R-:W-:-:S02]  /*0f30*/  LOP3.LUT R99, R4, 0x5e, RZ, 0xfc, !PT ;  /* 0x0000005e04637812 */ /* 0x000fc400078efcff */
[C---:B------:R-:W-:Y:S01]  /*0f40*/  ISETP.GT.U32.AND P6, PT, R2.reuse, R17, PT ;  /* 0x000000110200720c */ /* 0x040fe20003fc4070 */
[----:B------:R-:W-:Y:S01]  /*0f50*/  @!P2 IMAD.MOV R14, RZ, RZ, -R14 ;  /* 0x000000ffff0ea224 */ /* 0x000fe200078e0a0e */
[----:B------:R-:W-:Y:S01]  /*0f60*/  ISETP.GT.U32.AND P2, PT, R2, R21, PT ;  /* 0x000000150200720c */ /* 0x000fe20003f44070 */
[----:B------:R-:W-:Y:S01]  /*0f70*/  IMAD.HI.U32 R7, R3, R18, RZ ;  /* 0x0000001203077227 */ /* 0x000fe200078e00ff */
[C---:B------:R-:W-:Y:S02]  /*0f80*/  LOP3.LUT R98, R4.reuse, 0x5c, RZ, 0xfc, !PT ;  /* 0x0000005c04627812 */ /* 0x040fe400078efcff */
[C---:B------:R-:W-:Y:S01]  /*0f90*/  LOP3.LUT R97, R4.reuse, 0x5a, RZ, 0xfc, !PT ;  /* 0x0000005a04617812 */ /* 0x040fe200078efcff */
[----:B------:R-:W-:Y:S01]  /*0fa0*/  IMAD.MOV R6, RZ, RZ, -R6 ;  /* 0x000000ffff067224 */ /* 0x000fe200078e0a06 */
[C---:B------:R-:W-:Y:S01]  /*0fb0*/  LOP3.LUT R96, R4.reuse, 0x58, RZ, 0xfc, !PT ;  /* 0x0000005804607812 */ /* 0x040fe200078efcff */
[--C-:B------:R-:W-:Y:S01]  /*0fc0*/  @!P3 IMAD.IADD R33, R33, 0x1, -R2.reuse ;  /* 0x000000012121b824 */ /* 0x100fe200078e0a02 */
[----:B------:R-:W-:Y:S01]  /*0fd0*/  ISETP.GE.AND P3, PT, R19, RZ, PT ;  /* 0x000000ff1300720c */ /* 0x000fe20003f66270 */
[----:B------:R-:W-:Y:S01]  /*0fe0*/  IMAD.MOV R7, RZ, RZ, -R7 ;  /* 0x000000ffff077224 */ /* 0x000fe200078e0a07 */
[----:B------:R-:W-:Y:S01]  /*0ff0*/  LOP3.LUT R95, R4, 0x56, RZ, 0xfc, !PT ;  /* 0x00000056045f7812 */ /* 0x000fe200078efcff */
[----:B------:R-:W-:Y:S01]  /*1000*/  IMAD R11, R2, R6, R11 ;  /* 0x00000006020b7224 */ /* 0x000fe200078e020b */
[----:B------:R-:W-:Y:S01]  /*1010*/  LOP3.LUT R94, R4, 0x54, RZ, 0xfc, !PT ;  /* 0x00000054045e7812 */ /* 0x000fe200078efcff */
[----:B------:R-:W-:Y:S01]  /*1020*/  @!P1 IMAD.IADD R16, R16, 0x1, -R2 ;  /* 0x0000000110109824 */ /* 0x000fe200078e0a02 */
[----:B------:R-:W-:Y:S01]  /*1030*/  ISETP.GE.AND P1, PT, R20, RZ, PT ;  /* 0x000000ff1400720c */ /* 0x000fe20003f26270 */
[C---:B------:R-:W-:Y:S01]  /*1040*/  IMAD R18, R2.reuse, R7, R18 ;  /* 0x0000000702127224 */ /* 0x040fe200078e0212 */
[----:B------:R-:W-:Y:S01]  /*1050*/  IADD3 R7, R5, 0x34, RZ ;  /* 0x0000003405077810 */ /* 0x000fe20007ffe0ff */
[----:B------:R-:W-:Y:S01]  /*1060*/  @!P5 IMAD.MOV R33, RZ, RZ, -R33 ;  /* 0x000000ffff21d224 */ /* 0x000fe200078e0a21 */
[C---:B------:R-:W-:Y:S01]  /*1070*/  ISETP.GT.U32.AND P5, PT, R2.reuse, R11, PT ;  /* 0x0000000b0200720c */ /* 0x040fe20003fa4070 */
[----:B------:R-:W-:Y:S01]  /*1080*/  @!P2 IMAD.IADD R21, R21, 0x1, -R2 ;  /* 0x000000011515a824 */ /* 0x000fe200078e0a02 */
[----:B------:R-:W-:Y:S01]  /*1090*/  IABS R24, R7 ;  /* 0x0000000700187213 */ /* 0x000fe20000000000 */
[----:B------:R-:W-:Y:S01]  /*10a0*/  @!P4 IMAD.MOV R16, RZ, RZ, -R16 ;  /* 0x000000ffff10c224 */ /* 0x000fe200078e0a10 */
[C---:B------:R-:W-:Y:S01]  /*10b0*/  ISETP.GT.U32.AND P4, PT, R2.reuse, R18, PT ;  /* 0x000000120200720c */ /* 0x040fe20003f84070 */
[----:B------:R-:W-:Y:S01]  /*10c0*/  @!P6 IMAD.IADD R17, R17, 0x1, -R2 ;  /* 0x000000011111e824 */ /* 0x000fe200078e0a02 */
[----:B------:R-:W-:Y:S01]  /*10d0*/  ISETP.GT.U32.AND P2, PT, R2, R21, PT ;  /* 0x000000150200720c */ /* 0x000fe20003f44070 */
[----:B------:R-:W-:Y:S01]  /*10e0*/  IMAD.HI.U32 R6, R3, R24, RZ ;  /* 0x0000001803067227 */ /* 0x000fe200078e00ff */
[----:B------:R-:W-:-:S02]  /*10f0*/  IADD3 R20, R5, 0x30, RZ ;  /* 0x0000003005147810 */ /* 0x000fc40007ffe0ff */
[----:B------:R-:W-:Y:S01]  /*1100*/  ISETP.GT.U32.AND P6, PT, R2, R17, PT ;  /* 0x000000110200720c */ /* 0x000fe20003fc4070 */
[----:B------:R-:W-:Y:S01]  /*1110*/  @!P0 IMAD.MOV R15, RZ, RZ, -R15 ;  /* 0x000000ffff0f8224 */ /* 0x000fe200078e0a0f */
[----:B------:R-:W-:Y:S01]  /*1120*/  ISETP.GE.AND P0, PT, R13, RZ, PT ;  /* 0x000000ff0d00720c */ /* 0x000fe20003f06270 */
[----:B------:R-:W-:Y:S01]  /*1130*/  @!P5 IMAD.IADD R11, R11, 0x1, -R2 ;  /* 0x000000010b0bd824 */ /* 0x000fe200078e0a02 */
[----:B------:R-:W-:Y:S01]  /*1140*/  IABS R22, R20 ;  /* 0x0000001400167213 */ /* 0x000fe20000000000 */
[----:B------:R-:W-:Y:S01]  /*1150*/  IMAD.MOV R13, RZ, RZ, -R6 ;  /* 0x000000ffff0d7224 */ /* 0x000fe200078e0a06 */
[----:B------:R-:W-:Y:S01]  /*1160*/  LOP3.LUT R93, R4, 0x52, RZ, 0xfc, !PT ;  /* 0x00000052045d7812 */ /* 0x000fe200078efcff */
[--C-:B------:R-:W-:Y:S01]  /*1170*/  @!P4 IMAD.IADD R18, R18, 0x1, -R2.reuse ;  /* 0x000000011212c824 */ /* 0x100fe200078e0a02 */
[C---:B------:R-:W-:Y:S01]  /*1180*/  ISETP.GT.U32.AND P5, PT, R2.reuse, R11, PT ;  /* 0x0000000b0200720c */ /* 0x040fe20003fa4070 */
[----:B------:R-:W-:Y:S01]  /*1190*/  @!P2 IMAD.IADD R21, R21, 0x1, -R2 ;  /* 0x000000011515a824 */ /* 0x000fe200078e0a02 */
[----:B------:R-:W-:Y:S01]  /*11a0*/  ISETP.GE.AND P2, PT, R7, RZ, PT ;  /* 0x000000ff0700720c */ /* 0x000fe20003f46270 */
[----:B------:R-:W-:Y:S01]  /*11b0*/  IMAD.HI.U32 R7, R3, R36, RZ ;  /* 0x0000002403077227 */ /* 0x000fe200078e00ff */
[----:B------:R-:W-:-:S02]  /*11c0*/  ISETP.GT.U32.AND P4, PT, R2, R18, PT ;  /* 0x000000120200720c */ /* 0x000fc40003f84070 */
[C---:B------:R-:W-:Y:S01]  /*11d0*/  LOP3.LUT R92, R4.reuse, 0x50, RZ, 0xfc, !PT ;  /* 0x00000050045c7812 */ /* 0x040fe200078efcff */
        /* <DEDUP_REMOVED lines=8> */
[--C-:B------:R-:W-:Y:S01]  /*1260*/  @!P5 IMAD.IADD R11, R11, 0x1, -R2.reuse ;  /* 0x000000010b0bd824 */ /* 0x100fe200078e0a02 */
[----:B------:R-:W-:Y:S01]  /*1270*/  ISETP.GT.U32.AND P5, PT, R2, R24, PT ;  /* 0x000000180200720c */ /* 0x000fe20003fa4070 */
[----:B------:R-:W-:Y:S01]  /*1280*/  @!P4 IMAD.IADD R18, R18, 0x1, -R2 ;  /* 0x000000011212c824 */ /* 0x000fe200078e0a02 */
[----:B------:R-:W-:Y:S01]  /*1290*/  ISETP.GT.U32.AND P4, PT, R2, R36, PT ;  /* 0x000000240200720c */ /* 0x000fe20003f84070 */
[----:B------:R-:W-:Y:S01]  /*12a0*/  @!P0 IMAD.MOV R17, RZ, RZ, -R17 ;  /* 0x000000ffff118224 */ /* 0x000fe200078e0a11 */
[----:B------:R-:W-:Y:S01]  /*12b0*/  IABS R19, R12 ;  /* 0x0000000c00137213 */ /* 0x000fe20000000000 */
[----:B------:R-:W-:Y:S01]  /*12c0*/  IMAD.HI.U32 R7, R3, R22, RZ ;  /* 0x0000001603077227 */ /* 0x000fe200078e00ff */
[----:B------:R-:W-:-:S02]  /*12d0*/  ISETP.GE.AND P0, PT, R8, RZ, PT ;  /* 0x000000ff0800720c */ /* 0x000fc40003f06270 */
[----:B------:R-:W-:Y:S01]  /*12e0*/  IADD3 R8, R5, 0x31, RZ ;  /* 0x0000003105087810 */ /* 0x000fe20007ffe0ff */
[----:B------:R-:W-:Y:S01]  /*12f0*/  IMAD.HI.U32 R6, R3, R19, RZ ;  /* 0x0000001303067227 */ /* 0x000fe200078e00ff */
[----:B------:R-:W-:Y:S02]  /*1300*/  LOP3.LUT R62, R4, 0x44, RZ, 0xfc, !PT ;  /* 0x00000044043e7812 */ /* 0x000fe400078efcff */
[----:B------:R-:W-:Y:S01]  /*1310*/  IABS R30, R8 ;  /* 0x00000008001e7213 */ /* 0x000fe20000000000 */
[----:B------:R-:W-:Y:S01]  /*1320*/  @!P5 IMAD.IADD R24, R24, 0x1, -R2 ;  /* 0x000000011818d824 */ /* 0x000fe200078e0a02 */
[C---:B------:R-:W-:Y:S01]  /*1330*/  LOP3.LUT R60, R4.reuse, 0x40, RZ, 0xfc, !PT ;  /* 0x00000040043c7812 */ /* 0x040fe200078efcff */
[----:B------:R-:W-:Y:S01]  /*1340*/  IMAD.MOV R6, RZ, RZ, -R6 ;  /* 0x000000ffff067224 */ /* 0x000fe200078e0a06 */
[----:B------:R-:W-:Y:S01]  /*1350*/  LOP3.LUT R58, R4, 0x3c, RZ, 0xfc, !PT ;  /* 0x0000003c043a7812 */ /* 0x000fe200078efcff */
[----:B------:R-:W-:Y:S01]  /*1360*/  @!P4 IMAD.IADD R36, R36, 0x1, -R2 ;  /* 0x000000012424c824 */ /* 0x000fe200078e0a02 */
[C---:B------:R-:W-:Y:S01]  /*1370*/  ISETP.GT.U32.AND P4, PT, R2.reuse, R24, PT ;  /* 0x000000180200720c */ /* 0x040fe20003f84070 */
[----:B------:R-:W-:-:S02]  /*1380*/  IMAD R19, R2, R6, R19 ;  /* 0x0000000602137224 */ /* 0x000fc400078e0213 */
[----:B------:R-:W-:-:S03]  /*1390*/  IMAD.HI.U32 R6, R3, R30, RZ ;  /* 0x0000001e03067227 */ /* 0x000fc600078e00ff */
[C---:B------:R-:W-:Y:S01]  /*13a0*/  ISETP.GT.U32.AND P5, PT, R2.reuse, R19, PT ;  /* 0x000000130200720c */ /* 0x040fe20003fa4070 */
[----:B------:R-:W-:Y:S02]  /*13b0*/  IMAD.MOV R13, RZ, RZ, -R6 ;  /* 0x000000ffff0d7224 */ /* 0x000fe400078e0a06 */
[----:B------:R-:W-:Y:S02]  /*13c0*/  IMAD.MOV R7, RZ, RZ, -R7 ;  /* 0x000000ffff077224 */ /* 0x000fe400078e0a07 */
[C---:B------:R-:W-:Y:S01]  /*13d0*/  IMAD R30, R2.reuse, R13, R30 ;  /* 0x0000000d021e7224 */ /* 0x040fe200078e021e */
[----:B------:R-:W-:Y:S01]  /*13e0*/  IADD3 R13, R5, 0x27, RZ ;  /* 0x00000027050d7810 */ /* 0x000fe20007ffe0ff */
[----:B------:R-:W-:Y:S02]  /*13f0*/  IMAD R22, R2, R7, R22 ;  /* 0x0000000702167224 */ /* 0x000fe400078e0216 */
[----:B------:R-:W-:Y:S01]  /*1400*/  @!P4 IMAD.IADD R24, R24, 0x1, -R2 ;  /* 0x000000011818c824 */ /* 0x000fe200078e0a02 */
[C---:B------:R-:W-:Y:S01]  /*1410*/  ISETP.GT.U32.AND P4, PT, R2.reuse, R30, PT ;  /* 0x0000001e0200720c */ /* 0x040fe20003f84070 */
[----:B------:R-:W-:Y:S01]  /*1420*/  @!P6 IMAD.MOV R18, RZ, RZ, -R18 ;  /* 0x000000ffff12e224 */ /* 0x000fe200078e0a12 */
[----:B------:R-:W-:Y:S01]  /*1430*/  ISETP.GT.U32.AND P6, PT, R2, R22, PT ;  /* 0x000000160200720c */ /* 0x000fe20003fc4070 */
[----:B------:R-:W-:Y:S01]  /*1440*/  IMAD.HI.U32 R6, R3, R23, RZ ;  /* 0x0000001703067227 */ /* 0x000fe200078e00ff */
[----:B------:R-:W-:-:S03]  /*1450*/  IABS R141, R13 ;  /* 0x0000000d008d7213 */ /* 0x000fc60000000000 */
[----:B------:R-:W-:Y:S01]  /*1460*/  @!P1 IMAD.MOV R11, RZ, RZ, -R11 ;  /* 0x000000ffff0b9224 */ /* 0x000fe200078e0a0b */
[----:B------:R-:W-:Y:S01]  /*1470*/  ISETP.GT.U32.AND P1, PT, R2, R36, PT ;  /* 0x000000240200720c */ /* 0x000fe20003f24070 */
[----:B------:R-:W-:Y:S02]  /*1480*/  IMAD.MOV R6, RZ, RZ, -R6 ;  /* 0x000000ffff067224 */ /* 0x000fe400078e0a06 */
[--C-:B------:R-:W-:Y:S02]  /*1490*/  @!P5 IMAD.IADD R19, R19, 0x1, -R2.reuse ;  /* 0x000000011313d824 */ /* 0x100fe400078e0a02 */
[--C-:B------:R-:W-:Y:S01]  /*14a0*/  @!P4 IMAD.IADD R30, R30, 0x1, -R2.reuse ;  /* 0x000000011e1ec824 */ /* 0x100fe200078e0a02 */
[----:B------:R-:W-:Y:S01]  /*14b0*/  ISETP.GE.AND P4, PT, R25, RZ, PT ;  /* 0x000000ff1900720c */ /* 0x000fe20003f86270 */
[----:B------:R-:W-:Y:S01]  /*14c0*/  @!P6 IMAD.IADD R22, R22, 0x1, -R2 ;  /* 0x000000011616e824 */ /* 0x000fe200078e0a02 */
[C---:B------:R-:W-:Y:S01]  /*14d0*/  ISETP.GT.U32.AND P5, PT, R2.reuse, R19, PT ;  /* 0x000000130200720c */ /* 0x040fe20003fa4070 */
[C---:B------:R-:W-:Y:S01]  /*14e0*/  IMAD R23, R2.reuse, R6, R23 ;  /* 0x0000000602177224 */ /* 0x040fe200078e0217 */
[----:B------:R-:W-:Y:S01]  /*14f0*/  ISETP.GT.U32.AND P6, PT, R2, R30, PT ;  /* 0x0000001e0200720c */ /* 0x000fe20003fc4070 */
[----:B------:R-:W-:-:S04]  /*1500*/  IMAD.HI.U32 R6, R3, R41, RZ ;  /* 0x0000002903067227 */ /* 0x000fc800078e00ff */
[----:B------:R-:W-:Y:S02]  /*1510*/  IMAD.MOV R6, RZ, RZ, -R6 ;  /* 0x000000ffff067224 */ /* 0x000fe400078e0a06 */
[----:B------:R-:W-:Y:S01]  /*1520*/  @!P1 IMAD.IADD R36, R36, 0x1, -R2 ;  /* 0x0000000124249824 */ /* 0x000fe200078e0a02 */
[C---:B------:R-:W-:Y:S01]  /*1530*/  ISETP.GT.U32.AND P1, PT, R2.reuse, R23, PT ;  /* 0x000000170200720c */ /* 0x040fe20003f24070 */
[C---:B------:R-:W-:Y:S01]  /*1540*/  IMAD R41, R2.reuse, R6, R41 ;  /* 0x0000000602297224 */ /* 0x040fe200078e0229 */
[----:B------:R-:W-:Y:S01]  /*1550*/  IADD3 R6, R5, 0x2d, RZ ;  /* 0x0000002d05067810 */ /* 0x000fe20007ffe0ff */
[----:B------:R-:W-:Y:S01]  /*1560*/  @!P0 IMAD.MOV R36, RZ, RZ, -R36 ;  /* 0x000000ffff248224 */ /* 0x000fe200078e0a24 */
[----:B------:R-:W-:Y:S01]  /*1570*/  ISETP.GT.U32.AND P0, PT, R2, R22, PT ;  /* 0x000000160200720c */ /* 0x000fe20003f04070 */
[----:B------:R-:W-:Y:S01]  /*1580*/  @!P6 IMAD.IADD R30, R30, 0x1, -R2 ;  /* 0x000000011e1ee824 */ /* 0x000fe200078e0a02 */
[----:B------:R-:W-:Y:S01]  /*1590*/  ISETP.GT.U32.AND P6, PT, R2, R41, PT ;  /* 0x000000290200720c */ /* 0x000fe20003fc4070 */
[----:B------:R-:W-:Y:S01]  /*15a0*/  @!P2 IMAD.MOV R24, RZ, RZ, -R24 ;  /* 0x000000ffff18a224 */ /* 0x000fe200078e0a18 */
[----:B------:R-:W-:Y:S01]  /*15b0*/  ISETP.GE.AND P2, PT, R8, RZ, PT ;  /* 0x000000ff0800720c */ /* 0x000fe20003f46270 */
[--C-:B------:R-:W-:Y:S01]  /*15c0*/  @!P5 IMAD.IADD R19, R19, 0x1, -R2.reuse ;  /* 0x000000011313d824 */ /* 0x100fe200078e0a02 */
[----:B------:R-:W-:Y:S01]  /*15d0*/  IADD3 R8, R5, 0x2c, RZ ;  /* 0x0000002c05087810 */ /* 0x000fe20007ffe0ff */
[----:B------:R-:W-:Y:S01]  /*15e0*/  @!P3 IMAD.MOV R21, RZ, RZ, -R21 ;  /* 0x000000ffff15b224 */ /* 0x000fe200078e0a15 */
[----:B------:R-:W-:Y:S01]  /*15f0*/  IABS R129, R6 ;  /* 0x0000000600817213 */ /* 0x000fe20000000000 */
[----:B------:R-:W-:Y:S01]  /*1600*/  @!P1 IMAD.IADD R23, R23, 0x1, -R2 ;  /* 0x0000000117179824 */ /* 0x000fe200078e0a02 */
[----:B------:R-:W-:-:S02]  /*1610*/  ISETP.GE.AND P5, PT, R20, RZ, PT ;  /* 0x000000ff1400720c */ /* 0x000fc40003fa6270 */
[----:B------:R-:W-:Y:S01]  /*1620*/  IABS R131, R8 ;  /* 0x0000000800837213 */ /* 0x000fe20000000000 */
[--C-:B------:R-:W-:Y:S01]  /*1630*/  @!P0 IMAD.IADD R22, R22, 0x1, -R2.reuse ;  /* 0x0000000116168824 */ /* 0x100fe200078e0a02 */
[----:B------:R-:W-:Y:S01]  /*1640*/  ISETP.GE.AND P0, PT, R6, RZ, PT ;  /* 0x000000ff0600720c */ /* 0x000fe20003f06270 */
[----:B------:R-:W-:Y:S01]  /*1650*/  @!P6 IMAD.IADD R41, R41, 0x1, -R2 ;  /* 0x000000012929e824 */ /* 0x000fe200078e0a02 */
[----:B------:R-:W-:Y:S01]  /*1660*/  ISETP.GE.AND P3, PT, R12, RZ, PT ;  /* 0x000000ff0c00720c */ /* 0x000fe20003f66270 */
[----:B------:R-:W-:Y:S01]  /*1670*/  IMAD.HI.U32 R6, R3, R129, RZ ;  /* 0x0000008103067227 */ /* 0x000fe200078e00ff */
[----:B------:R-:W-:Y:S02]  /*1680*/  IADD3 R12, R5, 0x2b, RZ ;  /* 0x0000002b050c7810 */ /* 0x000fe40007ffe0ff */
[C---:B------:R-:W-:Y:S01]  /*1690*/  ISETP.GT.U32.AND P1, PT, R2.reuse, R23, PT ;  /* 0x000000170200720c */ /* 0x040fe20003f24070 */
[----:B------:R-:W-:Y:S01]  /*16a0*/  @!P2 IMAD.MOV R30, RZ, RZ, -R30 ;  /* 0x000000ffff1ea224 */ /* 0x000fe200078e0a1e */
[----:B------:R-:W-:Y:S01]  /*16b0*/  ISETP.GT.U32.AND P2, PT, R2, R41, PT ;  /* 0x000000290200720c */ /* 0x000fe20003f44070 */
[----:B------:R-:W-:Y:S01]  /*16c0*/  IMAD.HI.U32 R7, R3, R131, RZ ;  /* 0x0000008303077227 */ /* 0x000fe200078e00ff */
[----:B------:R-:W-:-:S02]  /*16d0*/  IABS R133, R12 ;  /* 0x0000000c00857213 */ /* 0x000fc40000000000 */
[----:B------:R-:W-:Y:S01]  /*16e0*/  ISETP.GE.AND P6, PT, R12, RZ, PT ;  /* 0x000000ff0c00720c */ /* 0x000fe20003fc6270 */
[----:B------:R-:W-:Y:S01]  /*16f0*/  IMAD.MOV R6, RZ, RZ, -R6 ;  /* 0x000000ffff067224 */ /* 0x000fe200078e0a06 */
[C---:B------:R-:W-:Y:S01]  /*1700*/  IADD3 R12, R5.reuse, 0x28, RZ ;  /* 0x00000028050c7810 */ /* 0x040fe20007ffe0ff */
[----:B------:R-:W-:Y:S01]  /*1710*/  IMAD.MOV R7, RZ, RZ, -R7 ;  /* 0x000000ffff077224 */ /* 0x000fe200078e0a07 */
[C---:B------:R-:W-:Y:S01]  /*1720*/  IADD3 R20, R5.reuse, 0x1c, RZ ;  /* 0x0000001c05147810 */ /* 0x040fe20007ffe0ff */
[C---:B------:R-:W-:Y:S01]  /*1730*/  IMAD R129, R2.reuse, R6, R129 ;  /* 0x0000000602817224 */ /* 0x040fe200078e0281 */
[----:B------:R-:W-:Y:S01]  /*1740*/  IABS R139, R12 ;  /* 0x0000000c008b7213 */ /* 0x000fe20000000000 */
[C---:B------:R-:W-:Y:S01]  /*1750*/  IMAD R131, R2.reuse, R7, R131 ;  /* 0x0000000702837224 */ /* 0x040fe200078e0283 */
[----:B------:R-:W-:Y:S01]  /*1760*/  IADD3 R7, R5, 0x2a, RZ ;  /* 0x0000002a05077810 */ /* 0x000fe20007ffe0ff */
[----:B------:R-:W-:Y:S01]  /*1770*/  @!P5 IMAD.MOV R22, RZ, RZ, -R22 ;  /* 0x000000ffff16d224 */ /* 0x000fe200078e0a16 */
[----:B------:R-:W-:Y:S01]  /*1780*/  ISETP.GT.U32.AND P5, PT, R2, R129, PT ;  /* 0x000000810200720c */ /* 0x000fe20003fa4070 */
[----:B------:R-:W-:Y:S01]  /*1790*/  IMAD.HI.U32 R6, R3, R133, RZ ;  /* 0x0000008503067227 */ /* 0x000fe200078e00ff */
[----:B------:R-:W-:-:S02]  /*17a0*/  IABS R135, R7 ;  /* 0x0000000700877213 */ /* 0x000fc40000000000 */
[----:B------:R-:W-:Y:S01]  /*17b0*/  IABS R159, R20 ;  /* 0x00000014009f7213 */ /* 0x000fe20000000000 */
[----:B------:R-:W-:Y:S01]  /*17c0*/  @!P2 IMAD.IADD R41, R41, 0x1, -R2 ;  /* 0x000000012929a824 */ /* 0x000fe200078e0a02 */
[----:B------:R-:W-:Y:S01]  /*17d0*/  ISETP.GT.U32.AND P2, PT, R2, R131, PT ;  /* 0x000000830200720c */ /* 0x000fe20003f44070 */
[----:B------:R-:W-:Y:S02]  /*17e0*/  IMAD.MOV R6, RZ, RZ, -R6 ;  /* 0x000000ffff067224 */ /* 0x000fe400078e0a06 */
[--C-:B------:R-:W-:Y:S01]  /*17f0*/  @!P1 IMAD.IADD R23, R23, 0x1, -R2.reuse ;  /* 0x0000000117179824 */ /* 0x100fe200078e0a02 */
[----:B------:R-:W-:Y:S01]  /*1800*/  ISETP.GE.AND P1, PT, R8, RZ, PT ;  /* 0x000000ff0800720c */ /* 0x000fe20003f26270 */
[C---:B------:R-:W-:Y:S01]  /*1810*/  IMAD R133, R2.reuse, R6, R133 ;  /* 0x0000000602857224 */ /* 0x040fe200078e0285 */
[----:B------:R-:W-:Y:S01]  /*1820*/  IADD3 R8, R5, 0x29, RZ ;  /* 0x0000002905087810 */ /* 0x000fe20007ffe0ff */
[----:B------:R-:W-:Y:S02]  /*1830*/  @!P5 IMAD.IADD R129, R129, 0x1, -R2 ;  /* 0x000000018181d824 */ /* 0x000fe400078e0a02 */
[----:B------:R-:W-:Y:S01]  /*1840*/  IMAD.HI.U32 R6, R3, R135, RZ ;  /* 0x0000008703067227 */ /* 0x000fe200078e00ff */
[----:B------:R-:W-:-:S02]  /*1850*/  ISETP.GT.U32.AND P5, PT, R2, R133, PT ;  /* 0x000000850200720c */ /* 0x000fc40003fa4070 */
[----:B------:R-:W-:Y:S01]  /*1860*/  IABS R137, R8 ;  /* 0x0000000800897213 */ /* 0x000fe20000000000 */
[----:B------:R-:W-:Y:S01]  /*1870*/  @!P2 IMAD.IADD R131, R131, 0x1, -R2 ;  /* 0x000000018383a824 */ /* 0x000fe200078e0a02 */
[----:B------:R-:W-:Y:S01]  /*1880*/  ISETP.GT.U32.AND P2, PT, R2, R129, PT ;  /* 0x000000810200720c */ /* 0x000fe20003f44070 */
[----:B------:R-:W-:Y:S01]  /*1890*/  @!P4 IMAD.MOV R23, RZ, RZ, -R23 ;  /* 0x000000ffff17c224 */ /* 0x000fe200078e0a17 */
[----:B------:R-:W-:Y:S01]  /*18a0*/  ISETP.GE.AND P4, PT, R7, RZ, PT ;  /* 0x000000ff0700720c */ /* 0x000fe20003f86270 */
[----:B------:R-:W-:Y:S02]  /*18b0*/  IMAD.MOV R7, RZ, RZ, -R6 ;  /* 0x000000ffff077224 */ /* 0x000fe400078e0a06 */
[----:B------:R-:W-:-:S04]  /*18c0*/  IMAD.HI.U32 R6, R3, R137, RZ ;  /* 0x0000008903067227 */ /* 0x000fc800078e00ff */
[----:B------:R-:W-:Y:S02]  /*18d0*/  IMAD.MOV R6, RZ, RZ, -R6 ;  /* 0x000000ffff067224 */ /* 0x000fe400078e0a06 */
[----:B------:R-:W-:Y:S01]  /*18e0*/  @!P5 IMAD.IADD R133, R133, 0x1, -R2 ;  /* 0x000000018585d824 */ /* 0x000fe200078e0a02 */
[C---:B------:R-:W-:Y:S01]  /*18f0*/  ISETP.GT.U32.AND P5, PT, R2.reuse, R131, PT ;  /* 0x000000830200720c */ /* 0x040fe20003fa4070 */
[----:B------:R-:W-:Y:S02]  /*1900*/  IMAD R135, R2, R7, R135 ;  /* 0x0000000702877224 */ /* 0x000fe400078e0287 */
[----:B------:R-:W-:-:S04]  /*1910*/  IMAD.HI.U32 R7, R3, R139, RZ ;  /* 0x0000008b03077227 */ /* 0x000fc800078e00ff */
[--C-:B------:R-:W-:Y:S01]  /*1920*/  @!P2 IMAD.IADD R129, R129, 0x1, -R2.reuse ;  /* 0x000000018181a824 */ /* 0x100fe200078e0a02 */
[C---:B------:R-:W-:Y:S01]  /*1930*/  ISETP.GT.U32.AND P2, PT, R2.reuse, R135, PT ;  /* 0x000000870200720c */ /* 0x040fe20003f44070 */
[----:B------:R-:W-:Y:S02]  /*1940*/  IMAD R137, R2, R6, R137 ;  /* 0x0000000602897224 */ /* 0x000fe400078e0289 */
[----:B------:R-:W-:Y:S01]  /*1950*/  @!P3 IMAD.MOV R19, RZ, RZ, -R19 ;  /* 0x000000ffff13b224 */ /* 0x000fe200078e0a13 */
[----:B------:R-:W-:Y:S01]  /*1960*/  ISETP.GE.AND P3, PT, R26, RZ, PT ;  /* 0x000000ff1a00720c */ /* 0x000fe20003f66270 */
[----:B------:R-:W-:Y:S01]  /*1970*/  IMAD.MOV R7, RZ, RZ, -R7 ;  /* 0x000000ffff077224 */ /* 0x000fe200078e0a07 */
[C---:B------:R-:W-:Y:S01]  /*1980*/  IADD3 R26, R5.reuse, 0x15, RZ ;  /* 0x00000015051a7810 */ /* 0x040fe20007ffe0ff */
[----:B------:R-:W-:Y:S01]  /*1990*/  @!P0 IMAD.MOV R129, RZ, RZ, -R129 ;  /* 0x000000ffff818224 */ /* 0x000fe200078e0a81 */
[C---:B------:R-:W-:Y:S01]  /*19a0*/  ISETP.GT.U32.AND P0, PT, R2.reuse, R137, PT ;  /* 0x000000890200720c */ /* 0x040fe20003f04070 */
[C---:B------:R-:W-:Y:S01]  /*19b0*/  IMAD R139, R2.reuse, R7, R139 ;  /* 0x00000007028b7224 */ /* 0x040fe200078e028b */
[----:B------:R-:W-:Y:S01]  /*19c0*/  IADD3 R7, R5, 0x26, RZ ;  /* 0x0000002605077810 */ /* 0x000fe20007ffe0ff */
[----:B------:R-:W-:Y:S01]  /*19d0*/  @!P5 IMAD.IADD R131, R131, 0x1, -R2 ;  /* 0x000000018383d824 */ /* 0x000fe200078e0a02 */
[----:B------:R-:W-:Y:S01]  /*19e0*/  IABS R25, R26 ;  /* 0x0000001a00197213 */ /* 0x000fe20000000000 */
[----:B------:R-:W-:Y:S01]  /*19f0*/  IMAD.HI.U32 R6, R3, R141, RZ ;  /* 0x0000008d03067227 */ /* 0x000fe200078e00ff */
[----:B------:R-:W-:-:S02]  /*1a00*/  ISETP.GT.U32.AND P5, PT, R2, R139, PT ;  /* 0x0000008b0200720c */ /* 0x000fc40003fa4070 */
[----:B------:R-:W-:Y:S01]  /*1a10*/  IABS R143, R7 ;  /* 0x00000007008f7213 */ /* 0x000fe20000000000 */
[----:B------:R-:W-:Y:S01]  /*1a20*/  @!P3 IMAD.MOV R41, RZ, RZ, -R41 ;  /* 0x000000ffff29b224 */ /* 0x000fe200078e0a29 */
[C---:B------:R-:W-:Y:S01]  /*1a30*/  ISETP.GT.U32.AND P3, PT, R2.reuse, R133, PT ;  /* 0x000000850200720c */ /* 0x040fe20003f64070 */
[----:B------:R-:W-:Y:S02]  /*1a40*/  IMAD.MOV R6, RZ, RZ, -R6 ;  /* 0x000000ffff067224 */ /* 0x000fe400078e0a06 */
[----:B------:R-:W-:Y:S02]  /*1a50*/  @!P0 IMAD.IADD R137, R137, 0x1, -R2 ;  /* 0x0000000189898824 */ /* 0x000fe400078e0a02 */
[----:B------:R-:W-:Y:S02]  /*1a60*/  @!P1 IMAD.MOV R131, RZ, RZ, -R131 ;  /* 0x000000ffff839224 */ /* 0x000fe400078e0a83 */
[C---:B------:R-:W-:Y:S01]  /*1a70*/  IMAD R141, R2.reuse, R6, R141 ;  /* 0x00000006028d7224 */ /* 0x040fe200078e028d */
[----:B------:R-:W-:Y:S01]  /*1a80*/  ISETP.GT.U32.AND P1, PT, R2, R137, PT ;  /* 0x000000890200720c */ /* 0x000fe20003f24070 */
[----:B------:R-:W-:-:S04]  /*1a90*/  IMAD.HI.U32 R6, R3, R143, RZ ;  /* 0x0000008f03067227 */ /* 0x000fc800078e00ff */
[----:B------:R-:W-:Y:S02]  /*1aa0*/  @!P5 IMAD.IADD R139, R139, 0x1, -R2 ;  /* 0x000000018b8bd824 */ /* 0x000fe400078e0a02 */
[----:B------:R-:W-:Y:S02]  /*1ab0*/  IMAD.MOV R6, RZ, RZ, -R6 ;  /* 0x000000ffff067224 */ /* 0x000fe400078e0a06 */
[--C-:B------:R-:W-:Y:S01]  /*1ac0*/  @!P3 IMAD.IADD R133, R133, 0x1, -R2.reuse ;  /* 0x000000018585b824 */ /* 0x100fe200078e0a02 */
[C---:B------:R-:W-:Y:S01]  /*1ad0*/  ISETP.GT.U32.AND P5, PT, R2.reuse, R139, PT ;  /* 0x0000008b0200720c */ /* 0x040fe20003fa4070 */
[----:B------:R-:W-:Y:S01]  /*1ae0*/  IMAD R143, R2, R6, R143 ;  /* 0x00000006028f7224 */ /* 0x000fe200078e028f */
[----:B------:R-:W-:Y:S01]  /*1af0*/  ISETP.GE.AND P3, PT, R8, RZ, PT ;  /* 0x000000ff0800720c */ /* 0x000fe20003f66270 */
[--C-:B------:R-:W-:Y:S01]  /*1b00*/  @!P1 IMAD.IADD R137, R137, 0x1, -R2.reuse ;  /* 0x0000000189899824 */ /* 0x100fe200078e0a02 */
[----:B------:R-:W-:Y:S01]  /*1b10*/  IADD3 R8, R5, 0x25, RZ ;  /* 0x0000002505087810 */ /* 0x000fe20007ffe0ff */
[----:B------:R-:W-:Y:S01]  /*1b20*/  @!P2 IMAD.IADD R135, R135, 0x1, -R2 ;  /* 0x000000018787a824 */ /* 0x000fe200078e0a02 */
[----:B------:R-:W-:Y:S01]  /*1b30*/  ISETP.GT.U32.AND P1, PT, R2, R143, PT ;  /* 0x0000008f0200720c */ /* 0x000fe20003f24070 */
[----:B------:R-:W-:Y:S01]  /*1b40*/  @!P6 IMAD.MOV R133, RZ, RZ, -R133 ;  /* 0x000000ffff85e224 */ /* 0x000fe200078e0a85 */
[----:B------:R-:W-:-:S02]  /*1b50*/  IABS R145, R8 ;  /* 0x0000000800917213 */ /* 0x000fc40000000000 */
[----:B------:R-:W-:Y:S02]  /*1b60*/  ISETP.GE.AND P2, PT, R12, RZ, PT ;  /* 0x000000ff0c00720c */ /* 0x000fe40003f46270 */
[----:B------:R-:W-:Y:S01]  /*1b70*/  IADD3 R12, R5, 0x24, RZ ;  /* 0x00000024050c7810 */ /* 0x000fe20007ffe0ff */
[----:B------:R-:W-:Y:S01]  /*1b80*/  IMAD.HI.U32 R6, R3, R145, RZ ;  /* 0x0000009103067227 */ /* 0x000fe200078e00ff */
[C---:B------:R-:W-:Y:S02]  /*1b90*/  ISETP.GT.U32.AND P0, PT, R2.reuse, R135, PT ;  /* 0x000000870200720c */ /* 0x040fe40003f04070 */
[----:B------:R-:W-:Y:S01]  /*1ba0*/  ISETP.GT.U32.AND P6, PT, R2, R141, PT ;  /* 0x0000008d0200720c */ /* 0x000fe20003fc4070 */
[----:B------:R-:W-:Y:S01]  /*1bb0*/  @!P5 IMAD.IADD R139, R139, 0x1, -R2 ;  /* 0x000000018b8bd824 */ /* 0x000fe200078e0a02 */
[----:B------:R-:W-:Y:S01]  /*1bc0*/  ISETP.GE.AND P5, PT, R7, RZ, PT ;  /* 0x000000ff0700720c */ /* 0x000fe20003fa6270 */
[----:B------:R-:W-:Y:S01]  /*1bd0*/  IMAD.MOV R7, RZ, RZ, -R6 ;  /* 0x000000ffff077224 */ /* 0x000fe200078e0a06 */
[----:B------:R-:W-:Y:S01]  /*1be0*/  IABS R147, R12 ;  /* 0x0000000c00937213 */ /* 0x000fe20000000000 */
[----:B------:R-:W-:-:S02]  /*1bf0*/  @!P1 IMAD.IADD R143, R143, 0x1, -R2 ;  /* 0x000000018f8f9824 */ /* 0x000fc400078e0a02 */
[C---:B------:R-:W-:Y:S01]  /*1c00*/  IMAD R145, R2.reuse, R7, R145 ;  /* 0x0000000702917224 */ /* 0x040fe200078e0291 */
[----:B------:R-:W-:Y:S01]  /*1c10*/  IADD3 R7, R5, 0x22, RZ ;  /* 0x0000002205077810 */ /* 0x000fe20007ffe0ff */
[----:B------:R-:W-:Y:S01]  /*1c20*/  @!P3 IMAD.MOV R137, RZ, RZ, -R137 ;  /* 0x000000ffff89b224 */ /* 0x000fe200078e0a89 */
[C---:B------:R-:W-:Y:S01]  /*1c30*/  ISETP.GT.U32.AND P1, PT, R2.reuse, R143, PT ;  /* 0x0000008f0200720c */ /* 0x040fe20003f24070 */
[----:B------:R-:W-:Y:S01]  /*1c40*/  IMAD.HI.U32 R6, R3, R147, RZ ;  /* 0x0000009303067227 */ /* 0x000fe200078e00ff */
[----:B------:R-:W-:Y:S02]  /*1c50*/  ISETP.GT.U32.AND P3, PT, R2, R145, PT ;  /* 0x000000910200720c */ /* 0x000fe40003f64070 */
[----:B------:R-:W-:Y:S01]  /*1c60*/  IABS R150, R7 ;  /* 0x0000000700967213 */ /* 0x000fe20000000000 */
[----:B------:R-:W-:Y:S02]  /*1c70*/  IMAD.MOV R6, RZ, RZ, -R6 ;  /* 0x000000ffff067224 */ /* 0x000fe400078e0a06 */
[--C-:B------:R-:W-:Y:S01]  /*1c80*/  @!P0 IMAD.IADD R135, R135, 0x1, -R2.reuse ;  /* 0x0000000187878824 */ /* 0x100fe200078e0a02 */
[----:B------:R-:W-:Y:S01]  /*1c90*/  ISETP.GE.AND P0, PT, R13, RZ, PT ;  /* 0x000000ff0d00720c */ /* 0x000fe20003f06270 */
[--C-:B------:R-:W-:Y:S01]  /*1ca0*/  @!P6 IMAD.IADD R141, R141, 0x1, -R2.reuse ;  /* 0x000000018d8de824 */ /* 0x100fe200078e0a02 */
[----:B------:R-:W-:Y:S01]  /*1cb0*/  ISETP.GE.AND P6, PT, R8, RZ, PT ;  /* 0x000000ff0800720c */ /* 0x000fe20003fc6270 */
[C---:B------:R-:W-:Y:S01]  /*1cc0*/  IMAD R147, R2.reuse, R6, R147 ;  /* 0x0000000602937224 */ /* 0x040fe200078e0293 */
[----:B------:R-:W-:Y:S01]  /*1cd0*/  IADD3 R8, R5, 0x23, RZ ;  /* 0x0000002305087810 */ /* 0x000fe20007ffe0ff */
[----:B------:R-:W-:Y:S01]  /*1ce0*/  @!P4 IMAD.MOV R135, RZ, RZ, -R135 ;  /* 0x000000ffff87c224 */ /* 0x000fe200078e0a87 */
[C---:B------:R-:W-:Y:S01]  /*1cf0*/  ISETP.GT.U32.AND P4, PT, R2.reuse, R141, PT ;  /* 0x0000008d0200720c */ /* 0x040fe20003f84070 */
[--C-:B------:R-:W-:Y:S01]  /*1d00*/  @!P1 IMAD.IADD R143, R143, 0x1, -R2.reuse ;  /* 0x000000018f8f9824 */ /* 0x100fe200078e0a02 */
[----:B------:R-:W-:Y:S01]  /*1d10*/  ISETP.GT.U32.AND P1, PT, R2, R147, PT ;  /* 0x000000930200720c */ /* 0x000fe20003f24070 */
[----:B------:R-:W-:Y:S01]  /*1d20*/  @!P3 IMAD.IADD R145, R145, 0x1, -R2 ;  /* 0x000000019191b824 */ /* 0x000fe200078e0a02 */
[----:B------:R-:W-:Y:S01]  /*1d30*/  IABS R149, R8 ;  /* 0x0000000800957213 */ /* 0x000fe20000000000 */
[----:B------:R-:W-:Y:S01]  /*1d40*/  @!P2 IMAD.MOV R139, RZ, RZ, -R139 ;  /* 0x000000ffff8ba224 */ /* 0x000fe200078e0a8b */
[----:B------:R-:W-:Y:S01]  /*1d50*/  ISETP.GE.AND P2, PT, R12, RZ, PT ;  /* 0x000000ff0c00720c */ /* 0x000fe20003f46270 */
[----:B------:R-:W-:Y:S01]  /*1d60*/  @!P5 IMAD.MOV R143, RZ, RZ, -R143 ;  /* 0x000000ffff8fd224 */ /* 0x000fe200078e0a8f */
[----:B------:R-:W-:Y:S01]  /*1d70*/  ISETP.GT.U32.AND P3, PT, R2, R145, PT ;  /* 0x000000910200720c */ /* 0x000fe20003f64070 */
[----:B------:R-:W-:Y:S01]  /*1d80*/  IMAD.HI.U32 R6, R3, R149, RZ ;  /* 0x0000009503067227 */ /* 0x000fe200078e00ff */
[----:B------:R-:W-:-:S03]  /*1d90*/  IADD3 R12, R5, 0x1e, RZ ;  /* 0x0000001e050c7810 */ /* 0x000fc60007ffe0ff */
[----:B------:R-:W-:Y:S01]  /*1da0*/  @!P4 IMAD.IADD R141, R141, 0x1, -R2 ;  /* 0x000000018d8dc824 */ /* 0x000fe200078e0a02 */
[----:B------:R-:W-:Y:S01]  /*1db0*/  ISETP.GE.AND P4, PT, R8, RZ, PT ;  /* 0x000000ff0800720c */ /* 0x000fe20003f86270 */
[----:B------:R-:W-:Y:S01]  /*1dc0*/  IMAD.MOV R6, RZ, RZ, -R6 ;  /* 0x000000ffff067224 */ /* 0x000fe200078e0a06 */
[----:B------:R-:W-:Y:S01]  /*1dd0*/  IADD3 R8, R5, 0x21, RZ ;  /* 0x0000002105087810 */ /* 0x000fe20007ffe0ff */
[--C-:B------:R-:W-:Y:S01]  /*1de0*/  @!P1 IMAD.IADD R147, R147, 0x1, -R2.reuse ;  /* 0x0000000193939824 */ /* 0x100fe200078e0a02 */
[----:B------:R-:W-:Y:S01]  /*1df0*/  IABS R158, R12 ;  /* 0x0000000c009e7213 */ /* 0x000fe20000000000 */
[C---:B------:R-:W-:Y:S01]  /*1e00*/  IMAD R149, R2.reuse, R6, R149 ;  /* 0x0000000602957224 */ /* 0x040fe200078e0295 */
[----:B------:R-:W-:Y:S01]  /*1e10*/  IABS R152, R8 ;  /* 0x0000000800987213 */ /* 0x000fe20000000000 */
[----:B------:R-:W-:Y:S01]  /*1e20*/  @!P3 IMAD.IADD R145, R145, 0x1, -R2 ;  /* 0x000000019191b824 */ /* 0x000fe200078e0a02 */
[C---:B------:R-:W-:Y:S01]  /*1e30*/  ISETP.GT.U32.AND P1, PT, R2.reuse, R147, PT ;  /* 0x000000930200720c */ /* 0x040fe20003f24070 */
[----:B------:R-:W-:Y:S01]  /*1e40*/  @!P0 IMAD.MOV R141, RZ, RZ, -R141 ;  /* 0x000000ffff8d8224 */ /* 0x000fe200078e0a8d */
[----:B------:R-:W-:Y:S01]  /*1e50*/  ISETP.GE.AND P0, PT, R7, RZ, PT ;  /* 0x000000ff0700720c */ /* 0x000fe20003f06270 */
[----:B------:R-:W-:Y:S01]  /*1e60*/  @!P6 IMAD.MOV R145, RZ, RZ, -R145 ;  /* 0x000000ffff91e224 */ /* 0x000fe200078e0a91 */
[----:B------:R-:W-:Y:S01]  /*1e70*/  ISETP.GT.U32.AND P6, PT, R2, R149, PT ;  /* 0x000000950200720c */ /* 0x000fe20003fc4070 */
[----:B------:R-:W-:Y:S01]  /*1e80*/  IMAD.HI.U32 R6, R3, R150, RZ ;  /* 0x0000009603067227 */ /* 0x000fe200078e00ff */
[----:B------:R-:W-:-:S02]  /*1e90*/  ISETP.GE.AND P5, PT, R8, RZ, PT ;  /* 0x000000ff0800720c */ /* 0x000fc40003fa6270 */
[----:B------:R-:W-:Y:S01]  /*1ea0*/  IADD3 R8, R5, 0x20, RZ ;  /* 0x0000002005087810 */ /* 0x000fe20007ffe0ff */
[----:B------:R-:W-:-:S03]  /*1eb0*/  IMAD.HI.U32 R7, R3, R152, RZ ;  /* 0x0000009803077227 */ /* 0x000fc600078e00ff */
[----:B------:R-:W-:Y:S01]  /*1ec0*/  IABS R154, R8 ;  /* 0x00000008009a7213 */ /* 0x000fe20000000000 */
[----:B------:R-:W-:Y:S01]  /*1ed0*/  IMAD.MOV R13, RZ, RZ, -R6 ;  /* 0x000000ffff0d7224 */ /* 0x000fe200078e0a06 */
[----:B------:R-:W-:Y:S01]  /*1ee0*/  ISETP.GE.AND P3, PT, R8, RZ, PT ;  /* 0x000000ff0800720c */ /* 0x000fe20003f66270 */
[----:B------:R-:W-:Y:S01]  /*1ef0*/  IMAD.MOV R7, RZ, RZ, -R7 ;  /* 0x000000ffff077224 */ /* 0x000fe200078e0a07 */
[C---:B------:R-:W-:Y:S01]  /*1f00*/  IADD3 R8, R5.reuse, 0x1f, RZ ;  /* 0x0000001f05087810 */ /* 0x040fe20007ffe0ff */
[C---:B------:R-:W-:Y:S01]  /*1f10*/  IMAD R150, R2.reuse, R13, R150 ;  /* 0x0000000d02967224 */ /* 0x040fe200078e0296 */
[----:B------:R-:W-:Y:S01]  /*1f20*/  IADD3 R13, R5, 0x1d, RZ ;  /* 0x0000001d050d7810 */ /* 0x000fe20007ffe0ff */
[C---:B------:R-:W-:Y:S01]  /*1f30*/  IMAD R152, R2.reuse, R7, R152 ;  /* 0x0000000702987224 */ /* 0x040fe200078e0298 */
[----:B------:R-:W-:Y:S01]  /*1f40*/  IABS R156, R8 ;  /* 0x00000008009c7213 */ /* 0x000fe20000000000 */
[--C-:B------:R-:W-:Y:S01]  /*1f50*/  @!P1 IMAD.IADD R147, R147, 0x1, -R2.reuse ;  /* 0x0000000193939824 */ /* 0x100fe200078e0a02 */
[C---:B------:R-:W-:Y:S01]  /*1f60*/  ISETP.GT.U32.AND P1, PT, R2.reuse, R150, PT ;  /* 0x000000960200720c */ /* 0x040fe20003f24070 */
[----:B------:R-:W-:Y:S01]  /*1f70*/  @!P6 IMAD.IADD R149, R149, 0x1, -R2 ;  /* 0x000000019595e824 */ /* 0x000fe200078e0a02 */
[----:B------:R-:W-:Y:S01]  /*1f80*/  IABS R217, R13 ;  /* 0x0000000d00d97213 */ /* 0x000fe20000000000 */
[----:B------:R-:W-:Y:S01]  /*1f90*/  @!P2 IMAD.MOV R147, RZ, RZ, -R147 ;  /* 0x000000ffff93a224 */ /* 0x000fe200078e0a93 */
[C---:B------:R-:W-:Y:S01]  /*1fa0*/  ISETP.GT.U32.AND P2, PT, R2.reuse, R152, PT ;  /* 0x000000980200720c */ /* 0x040fe20003f44070 */
[----:B------:R-:W-:Y:S01]  /*1fb0*/  IMAD.HI.U32 R6, R3, R154, RZ ;  /* 0x0000009a03067227 */ /* 0x000fe200078e00ff */
[----:B------:R-:W-:-:S03]  /*1fc0*/  ISETP.GT.U32.AND P6, PT, R2, R149, PT ;  /* 0x000000950200720c */ /* 0x000fc60003fc4070 */
[----:B------:R-:W-:Y:S02]  /*1fd0*/  IMAD.MOV R7, RZ, RZ, -R6 ;  /* 0x000000ffff077224 */ /* 0x000fe400078e0a06 */
[----:B------:R-:W-:-:S04]  /*1fe0*/  IMAD.HI.U32 R6, R3, R156, RZ ;  /* 0x0000009c03067227 */ /* 0x000fc800078e00ff */
[----:B------:R-:W-:Y:S02]  /*1ff0*/  IMAD R154, R2, R7, R154 ;  /* 0x00000007029a7224 */ /* 0x000fe400078e029a */
[--C-:B------:R-:W-:Y:S02]  /*2000*/  @!P1 IMAD.IADD R150, R150, 0x1, -R2.reuse ;  /* 0x0000000196969824 */ /* 0x100fe400078e0a02 */
[--C-:B------:R-:W-:Y:S02]  /*2010*/  @!P2 IMAD.IADD R152, R152, 0x1, -R2.reuse ;  /* 0x000000019898a824 */ /* 0x100fe400078e0a02 */
[----:B------:R-:W-:Y:S01]  /*2020*/  @!P6 IMAD.IADD R149, R149, 0x1, -R2 ;  /* 0x000000019595e824 */ /* 0x000fe200078e0a02 */
[C---:B------:R-:W-:Y:S01]  /*2030*/  ISETP.GT.U32.AND P1, PT, R2.reuse, R150, PT ;  /* 0x000000960200720c */ /* 0x040fe20003f24070 */
[----:B------:R-:W-:Y:S01]  /*2040*/  IMAD.MOV R7, RZ, RZ, -R6 ;  /* 0x000000ffff077224 */ /* 0x000fe200078e0a06 */
[C---:B------:R-:W-:Y:S01]  /*2050*/  ISETP.GT.U32.AND P2, PT, R2.reuse, R152, PT ;  /* 0x000000980200720c */ /* 0x040fe20003f44070 */
[----:B------:R-:W-:Y:S01]  /*2060*/  IMAD.HI.U32 R6, R3, R158, RZ ;  /* 0x0000009e03067227 */ /* 0x000fe200078e00ff */
[----:B------:R-:W-:-:S03]  /*2070*/  ISETP.GT.U32.AND P6, PT, R2, R154, PT ;  /* 0x0000009a0200720c */ /* 0x000fc60003fc4070 */
[----:B------:R-:W-:Y:S02]  /*2080*/  IMAD R156, R2, R7, R156 ;  /* 0x00000007029c7224 */ /* 0x000fe400078e029c */
[----:B------:R-:W-:Y:S02]  /*2090*/  IMAD.MOV R7, RZ, RZ, -R6 ;  /* 0x000000ffff077224 */ /* 0x000fe400078e0a06 */
[----:B------:R-:W-:-:S04]  /*20a0*/  IMAD.HI.U32 R6, R3, R217, RZ ;  /* 0x000000d903067227 */ /* 0x000fc800078e00ff */
[----:B------:R-:W-:Y:S02]  /*20b0*/  IMAD R158, R2, R7, R158 ;  /* 0x00000007029e7224 */ /* 0x000fe400078e029e */
[--C-:B------:R-:W-:Y:S01]  /*20c0*/  @!P1 IMAD.IADD R150, R150, 0x1, -R2.reuse ;  /* 0x0000000196969824 */ /* 0x100fe200078e0a02 */
[----:B------:R-:W-:Y:S01]  /*20d0*/  ISETP.GT.U32.AND P1, PT, R2, R156, PT ;  /* 0x0000009c0200720c */ /* 0x000fe20003f24070 */
[--C-:B------:R-:W-:Y:S01]  /*20e0*/  @!P2 IMAD.IADD R152, R152, 0x1, -R2.reuse ;  /* 0x000000019898a824 */ /* 0x100fe200078e0a02 */
[----:B------:R-:W-:Y:S01]  /*20f0*/  ISETP.GT.U32.AND P2, PT, R2, R158, PT ;  /* 0x0000009e0200720c */ /* 0x000fe20003f44070 */
[----:B------:R-:W-:Y:S02]  /*2100*/  @!P6 IMAD.IADD R154, R154, 0x1, -R2 ;  /* 0x000000019a9ae824 */ /* 0x000fe400078e0a02 */
[----:B------:R-:W-:Y:S02]  /*2110*/  IMAD.MOV R6, RZ, RZ, -R6 ;  /* 0x000000ffff067224 */ /* 0x000fe400078e0a06 */
[----:B------:R-:W-:Y:S01]  /*2120*/  @!P4 IMAD.MOV R149, RZ, RZ, -R149 ;  /* 0x000000ffff95c224 */ /* 0x000fe200078e0a95 */
[C---:B------:R-:W-:Y:S01]  /*2130*/  ISETP.GT.U32.AND P6, PT, R2.reuse, R154, PT ;  /* 0x0000009a0200720c */ /* 0x040fe20003fc4070 */
[----:B------:R-:W-:Y:S01]  /*2140*/  IMAD R217, R2, R6, R217 ;  /* 0x0000000602d97224 */ /* 0x000fe200078e02d9 */
[----:B------:R-:W-:Y:S01]  /*2150*/  ISETP.GE.AND P4, PT, R8, RZ, PT ;  /* 0x000000ff0800720c */ /* 0x000fe20003f86270 */
[----:B------:R-:W-:Y:S01]  /*2160*/  IMAD.HI.U32 R7, R3, R159, RZ ;  /* 0x0000009f03077227 */ /* 0x000fe200078e00ff */
[----:B------:R-:W-:-:S03]  /*2170*/  IADD3 R8, R5, 0x1b, RZ ;  /* 0x0000001b05087810 */ /* 0x000fc60007ffe0ff */
[--C-:B------:R-:W-:Y:S01]  /*2180*/  @!P1 IMAD.IADD R156, R156, 0x1, -R2.reuse ;  /* 0x000000019c9c9824 */ /* 0x100fe200078e0a02 */
[----:B------:R-:W-:Y:S01]  /*2190*/  IABS R183, R8 ;  /* 0x0000000800b77213 */ /* 0x000fe20000000000 */
[----:B------:R-:W-:Y:S01]  /*21a0*/  @!P2 IMAD.IADD R158, R158, 0x1, -R2 ;  /* 0x000000019e9ea824 */ /* 0x000fe200078e0a02 */
[----:B------:R-:W-:Y:S01]  /*21b0*/  ISETP.GE.AND P1, PT, R12, RZ, PT ;  /* 0x000000ff0c00720c */ /* 0x000fe20003f26270 */
[----:B------:R-:W-:Y:S01]  /*21c0*/  @!P0 IMAD.MOV R150, RZ, RZ, -R150 ;  /* 0x000000ffff968224 */ /* 0x000fe200078e0a96 */
[----:B------:R-:W-:Y:S01]  /*21d0*/  ISETP.GT.U32.AND P2, PT, R2, R156, PT ;  /* 0x0000009c0200720c */ /* 0x000fe20003f44070 */
[----:B------:R-:W-:Y:S01]  /*21e0*/  @!P6 IMAD.IADD R154, R154, 0x1, -R2 ;  /* 0x000000019a9ae824 */ /* 0x000fe200078e0a02 */
[C---:B------:R-:W-:Y:S01]  /*21f0*/  ISETP.GT.U32.AND P0, PT, R2.reuse, R158, PT ;  /* 0x0000009e0200720c */ /* 0x040fe20003f04070 */
[----:B------:R-:W-:Y:S01]  /*2200*/  IMAD.MOV R7, RZ, RZ, -R7 ;  /* 0x000000ffff077224 */ /* 0x000fe200078e0a07 */
[----:B------:R-:W-:Y:S01]  /*2210*/  ISETP.GT.U32.AND P6, PT, R2, R217, PT ;  /* 0x000000d90200720c */ /* 0x000fe20003fc4070 */
[----:B------:R-:W-:Y:S01]  /*2220*/  IMAD.HI.U32 R6, R3, R183, RZ ;  /* 0x000000b703067227 */ /* 0x000fe200078e00ff */
[----:B------:R-:W-:-:S03]  /*2230*/  IADD3 R12, R5, 0x18, RZ ;  /* 0x00000018050c7810 */ /* 0x000fc60007ffe0ff */
[C---:B------:R-:W-:Y:S01]  /*2240*/  IMAD R159, R2.reuse, R7, R159 ;  /* 0x00000007029f7224 */ /* 0x040fe200078e029f */
[----:B------:R-:W-:Y:S01]  /*2250*/  IADD3 R7, R5, 0x1a, RZ ;  /* 0x0000001a05077810 */ /* 0x000fe20007ffe0ff */
[----:B------:R-:W-:Y:S01]  /*2260*/  @!P3 IMAD.MOV R154, RZ, RZ, -R154 ;  /* 0x000000ffff9ab224 */ /* 0x000fe200078e0a9a */
[----:B------:R-:W-:Y:S01]  /*2270*/  IABS R187, R12 ;  /* 0x0000000c00bb7213 */ /* 0x000fe20000000000 */
[----:B------:R-:W-:Y:S01]  /*2280*/  IMAD.MOV R6, RZ, RZ, -R6 ;  /* 0x000000ffff067224 */ /* 0x000fe200078e0a06 */
[----:B------:R-:W-:Y:S01]  /*2290*/  ISETP.GT.U32.AND P3, PT, R2, R159, PT ;  /* 0x0000009f0200720c */ /* 0x000fe20003f64070 */
[--C-:B------:R-:W-:Y:S01]  /*22a0*/  @!P2 IMAD.IADD R156, R156, 0x1, -R2.reuse ;  /* 0x000000019c9ca824 */ /* 0x100fe200078e0a02 */
[----:B------:R-:W-:Y:S01]  /*22b0*/  IABS R218, R7 ;  /* 0x0000000700da7213 */ /* 0x000fe20000000000 */
[--C-:B------:R-:W-:Y:S01]  /*22c0*/  @!P0 IMAD.IADD R158, R158, 0x1, -R2.reuse ;  /* 0x000000019e9e8824 */ /* 0x100fe200078e0a02 */
[----:B------:R-:W-:Y:S01]  /*22d0*/  ISETP.GE.AND P0, PT, R8, RZ, PT ;  /* 0x000000ff0800720c */ /* 0x000fe20003f06270 */
[----:B------:R-:W-:Y:S01]  /*22e0*/  @!P6 IMAD.IADD R217, R217, 0x1, -R2 ;  /* 0x00000001d9d9e824 */ /* 0x000fe200078e0a02 */
[----:B------:R-:W-:Y:S01]  /*22f0*/  IADD3 R8, R5, 0x19, RZ ;  /* 0x0000001905087810 */ /* 0x000fe20007ffe0ff */
[C---:B------:R-:W-:Y:S01]  /*2300*/  IMAD R183, R2.reuse, R6, R183 ;  /* 0x0000000602b77224 */ /* 0x040fe200078e02b7 */
[----:B------:R-:W-:Y:S01]  /*2310*/  ISETP.GE.AND P6, PT, R7, RZ, PT ;  /* 0x000000ff0700720c */ /* 0x000fe20003fc6270 */
[----:B------:R-:W-:Y:S01]  /*2320*/  @!P4 IMAD.MOV R156, RZ, RZ, -R156 ;  /* 0x000000ffff9cc224 */ /* 0x000fe200078e0a9c */
[C---:B------:R-:W-:Y:S01]  /*2330*/  ISETP.GT.U32.AND P4, PT, R2.reuse, R217, PT ;  /* 0x000000d90200720c */ /* 0x040fe20003f84070 */
[----:B------:R-:W-:Y:S01]  /*2340*/  @!P1 IMAD.MOV R158, RZ, RZ, -R158 ;  /* 0x000000ffff9e9224 */ /* 0x000fe200078e0a9e */
[----:B------:R-:W-:Y:S01]  /*2350*/  ISETP.GT.U32.AND P1, PT, R2, R183, PT ;  /* 0x000000b70200720c */ /* 0x000fe20003f24070 */
[----:B------:R-:W-:Y:S01]  /*2360*/  @!P5 IMAD.MOV R152, RZ, RZ, -R152 ;  /* 0x000000ffff98d224 */ /* 0x000fe200078e0a98 */
[----:B------:R-:W-:Y:S01]  /*2370*/  ISETP.GE.AND P5, PT, R13, RZ, PT ;  /* 0x000000ff0d00720c */ /* 0x000fe20003fa6270 */
[----:B------:R-:W-:Y:S01]  /*2380*/  IMAD.HI.U32 R6, R3, R218, RZ ;  /* 0x000000da03067227 */ /* 0x000fe200078e00ff */
[----:B------:R-:W-:-:S02]  /*2390*/  IABS R185, R8 ;  /* 0x0000000800b97213 */ /* 0x000fc40000000000 */
[----:B------:R-:W-:Y:S01]  /*23a0*/  ISETP.GE.AND P2, PT, R20, RZ, PT ;  /* 0x000000ff1400720c */ /* 0x000fe20003f46270 */
[----:B------:R-:W-:Y:S01]  /*23b0*/  @!P3 IMAD.IADD R159, R159, 0x1, -R2 ;  /* 0x000000019f9fb824 */ /* 0x000fe200078e0a02 */
[----:B------:R-:W-:Y:S01]  /*23c0*/  IADD3 R20, R5, 0x17, RZ ;  /* 0x0000001705147810 */ /* 0x000fe20007ffe0ff */
[----:B------:R-:W-:Y:S02]  /*23d0*/  IMAD.MOV R7, RZ, RZ, -R6 ;  /* 0x000000ffff077224 */ /* 0x000fe400078e0a06 */
[----:B------:R-:W-:Y:S01]  /*23e0*/  @!P4 IMAD.IADD R217, R217, 0x1, -R2 ;  /* 0x00000001d9d9c824 */ /* 0x000fe200078e0a02 */
[C---:B------:R-:W-:Y:S01]  /*23f0*/  ISETP.GT.U32.AND P3, PT, R2.reuse, R159, PT ;  /* 0x0000009f0200720c */ /* 0x040fe20003f64070 */
[----:B------:R-:W-:Y:S01]  /*2400*/  IMAD R218, R2, R7, R218 ;  /* 0x0000000702da7224 */ /* 0x000fe200078e02da */
[----:B------:R-:W-:Y:S01]  /*2410*/  IABS R220, R20 ;  /* 0x0000001400dc7213 */ /* 0x000fe20000000000 */
[----:B------:R-:W-:Y:S01]  /*2420*/  @!P1 IMAD.IADD R183, R183, 0x1, -R2 ;  /* 0x00000001b7b79824 */ /* 0x000fe200078e0a02 */
[----:B------:R-:W-:Y:S01]  /*2430*/  ISETP.GE.AND P1, PT, R12, RZ, PT ;  /* 0x000000ff0c00720c */ /* 0x000fe20003f26270 */
[----:B------:R-:W-:Y:S01]  /*2440*/  IMAD.HI.U32 R6, R3, R185, RZ ;  /* 0x000000b903067227 */ /* 0x000fe200078e00ff */
[----:B------:R-:W-:-:S02]  /*2450*/  ISETP.GT.U32.AND P4, PT, R2, R218, PT ;  /* 0x000000da0200720c */ /* 0x000fc40003f84070 */
[----:B------:R-:W-:Y:S01]  /*2460*/  IADD3 R12, R5, 0x16, RZ ;  /* 0x00000016050c7810 */ /* 0x000fe20007ffe0ff */
[----:B------:R-:W-:Y:S01]  /*2470*/  @!P5 IMAD.MOV R217, RZ, RZ, -R217 ;  /* 0x000000ffffd9d224 */ /* 0x000fe200078e0ad9 */
[----:B------:R-:W-:Y:S01]  /*2480*/  ISETP.GT.U32.AND P5, PT, R2, R183, PT ;  /* 0x000000b70200720c */ /* 0x000fe20003fa4070 */
[----:B------:R-:W-:-:S04]  /*2490*/  IMAD.HI.U32 R7, R3, R187, RZ ;  /* 0x000000bb03077227 */ /* 0x000fc800078e00ff */
[----:B------:R-:W-:Y:S02]  /*24a0*/  IMAD.MOV R6, RZ, RZ, -R6 ;  /* 0x000000ffff067224 */ /* 0x000fe400078e0a06 */
[--C-:B------:R-:W-:Y:S01]  /*24b0*/  @!P3 IMAD.IADD R159, R159, 0x1, -R2.reuse ;  /* 0x000000019f9fb824 */ /* 0x100fe200078e0a02 */
[----:B------:R-:W-:Y:S01]  /*24c0*/  ISETP.GE.AND P3, PT, R8, RZ, PT ;  /* 0x000000ff0800720c */ /* 0x000fe20003f66270 */
[----:B------:R-:W-:Y:S02]  /*24d0*/  IMAD.MOV R7, RZ, RZ, -R7 ;  /* 0x000000ffff077224 */ /* 0x000fe400078e0a07 */
[C---:B------:R-:W-:Y:S02]  /*24e0*/  IMAD R185, R2.reuse, R6, R185 ;  /* 0x0000000602b97224 */ /* 0x040fe400078e02b9 */
[C---:B------:R-:W-:Y:S02]  /*24f0*/  IMAD R187, R2.reuse, R7, R187 ;  /* 0x0000000702bb7224 */ /* 0x040fe400078e02bb */
[----:B------:R-:W-:Y:S01]  /*2500*/  @!P2 IMAD.MOV R159, RZ, RZ, -R159 ;  /* 0x000000ffff9fa224 */ /* 0x000fe200078e0a9f */
[----:B------:R-:W-:Y:S01]  /*2510*/  ISETP.GT.U32.AND P2, PT, R2, R185, PT ;  /* 0x000000b90200720c */ /* 0x000fe20003f44070 */
[----:B------:R-:W-:-:S02]  /*2520*/  @!P4 IMAD.IADD R218, R218, 0x1, -R2 ;  /* 0x00000001dadac824 */ /* 0x000fc400078e0a02 */
[----:B------:R-:W-:Y:S01]  /*2530*/  @!P5 IMAD.IADD R183, R183, 0x1, -R2 ;  /* 0x00000001b7b7d824 */ /* 0x000fe200078e0a02 */
[C---:B------:R-:W-:Y:S01]  /*2540*/  ISETP.GT.U32.AND P5, PT, R2.reuse, R187, PT ;  /* 0x000000bb0200720c */ /* 0x040fe20003fa4070 */
[----:B------:R-:W-:Y:S01]  /*2550*/  IMAD.HI.U32 R8, R3, R220, RZ ;  /* 0x000000dc03087227 */ /* 0x000fe200078e00ff */
[----:B------:R-:W-:-:S03]  /*2560*/  ISETP.GT.U32.AND P4, PT, R2, R218, PT ;  /* 0x000000da0200720c */ /* 0x000fc60003f84070 */
[----:B------:R-:W-:Y:S01]  /*2570*/  IMAD.MOV R13, RZ, RZ, -R8 ;  /* 0x000000ffff0d7224 */ /* 0x000fe200078e0a08 */
[----:B------:R-:W-:Y:S01]  /*2580*/  IABS R8, R12 ;  /* 0x0000000c00087213 */ /* 0x000fe20000000000 */
[----:B------:R-:W-:-:S04]  /*2590*/  IMAD.HI.U32 R7, R3, R25, RZ ;  /* 0x0000001903077227 */ /* 0x000fc800078e00ff */
[--C-:B------:R-:W-:Y:S01]  /*25a0*/  @!P2 IMAD.IADD R185, R185, 0x1, -R2.reuse ;  /* 0x00000001b9b9a824 */ /* 0x100fe200078e0a02 */
[----:B------:R-:W-:Y:S01]  /*25b0*/  ISETP.GE.AND P2, PT, R20, RZ, PT ;  /* 0x000000ff1400720c */ /* 0x000fe20003f46270 */
[--C-:B------:R-:W-:Y:S01]  /*25c0*/  @!P5 IMAD.IADD R187, R187, 0x1, -R2.reuse ;  /* 0x00000001bbbbd824 */ /* 0x100fe200078e0a02 */
[----:B------:R-:W-:Y:S01]  /*25d0*/  IADD3 R20, R5, 0x12, RZ ;  /* 0x0000001205147810 */ /* 0x000fe20007ffe0ff */
[----:B------:R-:W-:Y:S01]  /*25e0*/  IMAD.HI.U32 R6, R3, R8, RZ ;  /* 0x0000000803067227 */ /* 0x000fe200078e00ff */
[----:B------:R-:W-:Y:S02]  /*25f0*/  ISETP.GT.U32.AND P5, PT, R2, R185, PT ;  /* 0x000000b90200720c */ /* 0x000fe40003fa4070 */
[----:B------:R-:W-:Y:S01]  /*2600*/  IABS R31, R20 ;  /* 0x00000014001f7213 */ /* 0x000fe20000000000 */
[----:B------:R-:W-:Y:S02]  /*2610*/  @!P4 IMAD.IADD R218, R218, 0x1, -R2 ;  /* 0x00000001dadac824 */ /* 0x000fe400078e0a02 */
[----:B------:R-:W-:-:S02]  /*2620*/  IMAD R220, R2, R13, R220 ;  /* 0x0000000d02dc7224 */ /* 0x000fc400078e02dc */
[----:B------:R-:W-:Y:S02]  /*2630*/  IMAD.MOV R13, RZ, RZ, -R6 ;  /* 0x000000ffff0d7224 */ /* 0x000fe400078e0a06 */
[----:B------:R-:W-:Y:S01]  /*2640*/  @!P6 IMAD.MOV R218, RZ, RZ, -R218 ;  /* 0x000000ffffdae224 */ /* 0x000fe200078e0ada */
[----:B------:R-:W-:Y:S01]  /*2650*/  ISETP.GE.AND P6, PT, R12, RZ, PT ;  /* 0x000000ff0c00720c */ /* 0x000fe20003fc6270 */
[----:B------:R-:W-:Y:S01]  /*2660*/  IMAD.MOV R12, RZ, RZ, -R7 ;  /* 0x000000ffff0c7224 */ /* 0x000fe200078e0a07 */
[C---:B------:R-:W-:Y:S01]  /*2670*/  ISETP.GT.U32.AND P4, PT, R2.reuse, R220, PT ;  /* 0x000000dc0200720c */ /* 0x040fe20003f84070 */
[C---:B------:R-:W-:Y:S01]  /*2680*/  IMAD R7, R2.reuse, R13, R8 ;  /* 0x0000000d02077224 */ /* 0x040fe200078e0208 */
[----:B------:R-:W-:Y:S01]  /*2690*/  IADD3 R13, R5, 0x13, RZ ;  /* 0x00000013050d7810 */ /* 0x000fe20007ffe0ff */
[----:B------:R-:W-:Y:S01]  /*26a0*/  @!P0 IMAD.MOV R183, RZ, RZ, -R183 ;  /* 0x000000ffffb78224 */ /* 0x000fe200078e0ab7 */
[C---:B------:R-:W-:Y:S01]  /*26b0*/  ISETP.GT.U32.AND P0, PT, R2.reuse, R187, PT ;  /* 0x000000bb0200720c */ /* 0x040fe20003f04070 */
[----:B------:R-:W-:Y:S01]  /*26c0*/  @!P5 IMAD.IADD R185, R185, 0x1, -R2 ;  /* 0x00000001b9b9d824 */ /* 0x000fe200078e0a02 */
[----:B------:R-:W-:Y:S01]  /*26d0*/  ISETP.GT.U32.AND P5, PT, R2, R7, PT ;  /* 0x000000070200720c */ /* 0x000fe20003fa4070 */
[----:B------:R-:W-:Y:S01]  /*26e0*/  IMAD.HI.U32 R6, R3, R27, RZ ;  /* 0x0000001b03067227 */ /* 0x000fe200078e00ff */
[----:B------:R-:W-:-:S03]  /*26f0*/  IABS R29, R13 ;  /* 0x0000000d001d7213 */ /* 0x000fc60000000000 */
[----:B------:R-:W-:Y:S01]  /*2700*/  IMAD R25, R2, R12, R25 ;  /* 0x0000000c02197224 */ /* 0x000fe200078e0219 */
[----:B------:R-:W-:Y:S01]  /*2710*/  IADD3 R12, R5, 0x10, RZ ;  /* 0x00000010050c7810 */ /* 0x000fe20007ffe0ff */
[----:B------:R-:W-:Y:S02]  /*2720*/  IMAD.MOV R6, RZ, RZ, -R6 ;  /* 0x000000ffff067224 */ /* 0x000fe400078e0a06 */
[--C-:B------:R-:W-:Y:S01]  /*2730*/  @!P4 IMAD.IADD R220, R220, 0x1, -R2.reuse ;  /* 0x00000001dcdcc824 */ /* 0x100fe200078e0a02 */
[----:B------:R-:W-:Y:S01]  /*2740*/  IABS R39, R12 ;  /* 0x0000000c00277213 */ /* 0x000fe20000000000 */
[--C-:B------:R-:W-:Y:S01]  /*2750*/  @!P0 IMAD.IADD R187, R187, 0x1, -R2.reuse ;  /* 0x00000001bbbb8824 */ /* 0x100fe200078e0a02 */
[C---:B------:R-:W-:Y:S01]  /*2760*/  ISETP.GT.U32.AND P0, PT, R2.reuse, R25, PT ;  /* 0x000000190200720c */ /* 0x040fe20003f04070 */
[C---:B------:R-:W-:Y:S01]  /*2770*/  IMAD R27, R2.reuse, R6, R27 ;  /* 0x00000006021b7224 */ /* 0x040fe200078e021b */
[----:B------:R-:W-:Y:S01]  /*2780*/  ISETP.GT.U32.AND P4, PT, R2, R220, PT ;  /* 0x000000dc0200720c */ /* 0x000fe20003f84070 */
[----:B------:R-:W-:-:S02]  /*2790*/  @!P5 IMAD.IADD R7, R7, 0x1, -R2 ;  /* 0x000000010707d824 */ /* 0x000fc400078e0a02 */
[----:B------:R-:W-:Y:S01]  /*27a0*/  @!P3 IMAD.MOV R185, RZ, RZ, -R185 ;  /* 0x000000ffffb9b224 */ /* 0x000fe200078e0ab9 */
[C---:B------:R-:W-:Y:S01]  /*27b0*/  ISETP.GT.U32.AND P5, PT, R2.reuse, R27, PT ;  /* 0x0000001b0200720c */ /* 0x040fe20003fa4070 */
[----:B------:R-:W-:Y:S01]  /*27c0*/  IMAD.HI.U32 R8, R3, R31, RZ ;  /* 0x0000001f03087227 */ /* 0x000fe200078e00ff */
[----:B------:R-:W-:-:S03]  /*27d0*/  ISETP.GT.U32.AND P3, PT, R2, R7, PT ;  /* 0x000000070200720c */ /* 0x000fc60003f64070 */
[----:B------:R-:W-:-:S04]  /*27e0*/  IMAD.HI.U32 R6, R3, R29, RZ ;  /* 0x0000001d03067227 */ /* 0x000fc800078e00ff */
[----:B------:R-:W-:Y:S02]  /*27f0*/  IMAD.MOV R8, RZ, RZ, -R8 ;  /* 0x000000ffff087224 */ /* 0x000fe400078e0a08 */
[----:B------:R-:W-:Y:S02]  /*2800*/  IMAD.MOV R6, RZ, RZ, -R6 ;  /* 0x000000ffff067224 */ /* 0x000fe400078e0a06 */
[--C-:B------:R-:W-:Y:S01]  /*2810*/  @!P0 IMAD.IADD R25, R25, 0x1, -R2.reuse ;  /* 0x0000000119198824 */ /* 0x100fe200078e0a02 */
[----:B------:R-:W-:Y:S01]  /*2820*/  ISETP.GE.AND P0, PT, R28, RZ, PT ;  /* 0x000000ff1c00720c */ /* 0x000fe20003f06270 */
[C---:B------:R-:W-:Y:S02]  /*2830*/  IMAD R31, R2.reuse, R8, R31 ;  /* 0x00000008021f7224 */ /* 0x040fe400078e021f */
[C---:B------:R-:W-:Y:S02]  /*2840*/  IMAD R29, R2.reuse, R6, R29 ;  /* 0x00000006021d7224 */ /* 0x040fe400078e021d */
[--C-:B------:R-:W-:Y:S01]  /*2850*/  @!P5 IMAD.IADD R27, R27, 0x1, -R2.reuse ;  /* 0x000000011b1bd824 */ /* 0x100fe200078e0a02 */
[----:B------:R-:W1:Y:S01]  /*2860*/  I2F.RP R6, R32 ;  /* 0x0000002000067306 */ /* 0x000e620000209400 */
[----:B------:R-:W-:Y:S01]  /*2870*/  ISETP.GT.U32.AND P5, PT, R2, R25, PT ;  /* 0x000000190200720c */ /* 0x000fe20003fa4070 */
[--C-:B------:R-:W-:Y:S01]  /*2880*/  @!P4 IMAD.IADD R220, R220, 0x1, -R2.reuse ;  /* 0x00000001dcdcc824 */ /* 0x100fe200078e0a02 */
[----:B------:R-:W-:Y:S01]  /*2890*/  ISETP.GE.AND P4, PT, R26, RZ, PT ;  /* 0x000000ff1a00720c */ /* 0x000fe20003f86270 */
[----:B------:R-:W-:Y:S01]  /*28a0*/  @!P3 IMAD.IADD R7, R7, 0x1, -R2 ;  /* 0x000000010707b824 */ /* 0x000fe200078e0a02 */
[C---:B------:R-:W-:Y:S01]  /*28b0*/  ISETP.GT.U32.AND P3, PT, R2.reuse, R31, PT ;  /* 0x0000001f0200720c */ /* 0x040fe20003f64070 */
[----:B------:R-:W-:Y:S01]  /*28c0*/  @!P1 IMAD.MOV R187, RZ, RZ, -R187 ;  /* 0x000000ffffbb9224 */ /* 0x000fe200078e0abb */
[----:B------:R-:W-:Y:S01]  /*28d0*/  IADD3 R26, R5, 0x11, RZ ;  /* 0x00000011051a7810 */ /* 0x000fe20007ffe0ff */
[----:B------:R-:W-:Y:S01]  /*28e0*/  @!P2 IMAD.MOV R220, RZ, RZ, -R220 ;  /* 0x000000ffffdca224 */ /* 0x000fe200078e0adc */
[----:B------:R-:W-:Y:S01]  /*28f0*/  ISETP.GT.U32.AND P1, PT, R2, R27, PT ;  /* 0x0000001b0200720c */ /* 0x000fe20003f24070 */
[----:B------:R-:W-:Y:S01]  /*2900*/  IMAD.HI.U32 R28, R3, R55, RZ ;  /* 0x00000037031c7227 */ /* 0x000fe200078e00ff */
[----:B------:R-:W-:-:S02]  /*2910*/  IABS R37, R26 ;  /* 0x0000001a00257213 */ /* 0x000fc40000000000 */
[----:B------:R-:W-:Y:S01]  /*2920*/  ISETP.GT.U32.AND P2, PT, R2, R29, PT ;  /* 0x0000001d0200720c */ /* 0x000fe20003f44070 */
[--C-:B------:R-:W-:Y:S01]  /*2930*/  @!P5 IMAD.IADD R25, R25, 0x1, -R2.reuse ;  /* 0x000000011919d824 */ /* 0x100fe200078e0a02 */
[----:B------:R-:W-:Y:S01]  /*2940*/  ISETP.GE.AND P5, PT, R13, RZ, PT ;  /* 0x000000ff0d00720c */ /* 0x000fe20003fa6270 */
[----:B------:R-:W-:Y:S01]  /*2950*/  IMAD.HI.U32 R8, R3, R37, RZ ;  /* 0x0000002503087227 */ /* 0x000fe200078e00ff */
[----:B-1----:R-:W1:Y:S03]  /*2960*/  MUFU.RCP R6, R6 ;  /* 0x0000000600067308 */ /* 0x002e660000001000 */
[----:B------:R-:W-:Y:S02]  /*2970*/  IMAD.MOV.U32 R13, RZ, RZ, R7 ;  /* 0x000000ffff0d7224 */ /* 0x000fe400078e0007 */
[----:B------:R-:W-:Y:S02]  /*2980*/  @!P3 IMAD.IADD R31, R31, 0x1, -R2 ;  /* 0x000000011f1fb824 */ /* 0x000fe400078e0a02 */
[----:B------:R-:W-:-:S02]  /*2990*/  IMAD.MOV R8, RZ, RZ, -R8 ;  /* 0x000000ffff087224 */ /* 0x000fc400078e0a08 */
[----:B------:R-:W-:Y:S01]  /*29a0*/  @!P6 IMAD.MOV R13, RZ, RZ, -R13 ;  /* 0x000000ffff0de224 */ /* 0x000fe200078e0a0d */
[C---:B------:R-:W-:Y:S01]  /*29b0*/  ISETP.GT.U32.AND P6, PT, R2.reuse, R31, PT ;  /* 0x0000001f0200720c */ /* 0x040fe20003fc4070 */
[----:B------:R-:W-:Y:S02]  /*29c0*/  IMAD R37, R2, R8, R37 ;  /* 0x0000000802257224 */ /* 0x000fe400078e0225 */
[----:B------:R-:W-:Y:S01]  /*29d0*/  IMAD.HI.U32 R8, R3, R39, RZ ;  /* 0x0000002703087227 */ /* 0x000fe200078e00ff */
[----:B-1----:R-:W-:-:S03]  /*29e0*/  IADD3 R6, R6, 0xffffffe, RZ ;  /* 0x0ffffffe06067810 */ /* 0x002fc60007ffe0ff */
[----:B------:R-:W-:Y:S01]  /*29f0*/  @!P1 IMAD.IADD R27, R27, 0x1, -R2 ;  /* 0x000000011b1b9824 */ /* 0x000fe200078e0a02 */
[----:B------:R-:W-:Y:S01]  /*2a00*/  ISETP.GE.AND P1, PT, R20, RZ, PT ;  /* 0x000000ff1400720c */ /* 0x000fe20003f26270 */
[----:B------:R-:W-:Y:S01]  /*2a10*/  IMAD.MOV R20, RZ, RZ, -R8 ;  /* 0x000000ffff147224 */ /* 0x000fe200078e0a08 */
[----:B------:R1:W2:Y:S01]  /*2a20*/  F2I.FTZ.U32.TRUNC.NTZ R7, R6 ;  /* 0x0000000600077305 */ /* 0x0002a2000021f000 */
[----:B------:R-:W-:Y:S01]  /*2a30*/  @!P0 IMAD.MOV R27, RZ, RZ, -R27 ;  /* 0x000000ffff1b8224 */ /* 0x000fe200078e0a1b */
[C---:B------:R-:W-:Y:S01]  /*2a40*/  ISETP.GT.U32.AND P0, PT, R2.reuse, R37, PT ;  /* 0x000000250200720c */ /* 0x040fe20003f04070 */
[----:B------:R-:W-:Y:S01]  /*2a50*/  IMAD R39, R2, R20, R39 ;  /* 0x0000001402277224 */ /* 0x000fe200078e0227 */
[----:B------:R-:W-:Y:S01]  /*2a60*/  IADD3 R8, R5, 0xf, RZ ;  /* 0x0000000f05087810 */ /* 0x000fe20007ffe0ff */
[--C-:B------:R-:W-:Y:S01]  /*2a70*/  @!P2 IMAD.IADD R29, R29, 0x1, -R2.reuse ;  /* 0x000000011d1da824 */ /* 0x100fe200078e0a02 */
[----:B------:R-:W-:Y:S01]  /*2a80*/  ISETP.GE.AND P2, PT, R26, RZ, PT ;  /* 0x000000ff1a00720c */ /* 0x000fe20003f46270 */
[----:B------:R-:W-:Y:S01]  /*2a90*/  @!P6 IMAD.IADD R31, R31, 0x1, -R2 ;  /* 0x000000011f1fe824 */ /* 0x000fe200078e0a02 */
[C---:B------:R-:W-:Y:S01]  /*2aa0*/  ISETP.GT.U32.AND P6, PT, R2.reuse, R39, PT ;  /* 0x000000270200720c */ /* 0x040fe20003fc4070 */
[----:B------:R-:W-:Y:S01]  /*2ab0*/  @!P4 IMAD.MOV R25, RZ, RZ, -R25 ;  /* 0x000000ffff19c224 */ /* 0x000fe200078e0a19 */
[----:B------:R-:W-:Y:S01]  /*2ac0*/  ISETP.GT.U32.AND P3, PT, R2, R29, PT ;  /* 0x0000001d0200720c */ /* 0x000fe20003f64070 */
[----:B------:R-:W-:Y:S01]  /*2ad0*/  @!P1 IMAD.MOV R31, RZ, RZ, -R31 ;  /* 0x000000ffff1f9224 */ /* 0x000fe200078e0a1f */
[----:B------:R-:W-:Y:S01]  /*2ae0*/  IABS R20, R8 ;  /* 0x0000000800147213 */ /* 0x000fe20000000000 */
[----:B------:R-:W-:Y:S01]  /*2af0*/  IMAD.MOV R28, RZ, RZ, -R28 ;  /* 0x000000ffff1c7224 */ /* 0x000fe200078e0a1c */
[----:B-1----:R-:W-:Y:S01]  /*2b00*/  IADD3 R6, R5, 0xe, RZ ;  /* 0x0000000e05067810 */ /* 0x002fe20007ffe0ff */
[--C-:B------:R-:W-:Y:S01]  /*2b10*/  @!P0 IMAD.IADD R37, R37, 0x1, -R2.reuse ;  /* 0x0000000125258824 */ /* 0x100fe200078e0a02 */
[----:B------:R-:W-:Y:S01]  /*2b20*/  ISETP.GE.AND P4, PT, R12, RZ, PT ;  /* 0x000000ff0c00720c */ /* 0x000fe20003f86270 */
[----:B--2---:R-:W-:Y:S01]  /*2b30*/  IMAD.MOV R43, RZ, RZ, -R7 ;  /* 0x000000ffff2b7224 */ /* 0x004fe200078e0a07 */
[----:B------:R-:W-:Y:S01]  /*2b40*/  IABS R26, R6 ;  /* 0x00000006001a7213 */ /* 0x000fe20000000000 */
[----:B------:R-:W-:Y:S01]  /*2b50*/  IMAD R55, R2, R28, R55 ;  /* 0x0000001c02377224 */ /* 0x000fe200078e0237 */
[----:B------:R-:W-:Y:S01]  /*2b60*/  ISETP.GE.AND P0, PT, R6, RZ, PT ;  /* 0x000000ff0600720c */ /* 0x000fe20003f06270 */
[--C-:B------:R-:W-:Y:S01]  /*2b70*/  @!P6 IMAD.IADD R39, R39, 0x1, -R2.reuse ;  /* 0x000000012727e824 */ /* 0x100fe200078e0a02 */
[----:B------:R-:W-:Y:S01]  /*2b80*/  ISETP.GT.U32.AND P6, PT, R2, R37, PT ;  /* 0x000000250200720c */ /* 0x000fe20003fc4070 */
[----:B------:R-:W-:Y:S01]  /*2b90*/  @!P3 IMAD.IADD R29, R29, 0x1, -R2 ;  /* 0x000000011d1db824 */ /* 0x000fe200078e0a02 */
[----:B------:R-:W-:Y:S01]  /*2ba0*/  ISETP.GE.AND P3, PT, R8, RZ, PT ;  /* 0x000000ff0800720c */ /* 0x000fe20003f66270 */
[----:B------:R-:W-:Y:S01]  /*2bb0*/  IMAD.HI.U32 R8, R3, R20, RZ ;  /* 0x0000001403087227 */ /* 0x000fe200078e00ff */
[----:B------:R-:W-:-:S03]  /*2bc0*/  IADD3 R28, R5, 0x8, RZ ;  /* 0x00000008051c7810 */ /* 0x000fc60007ffe0ff */
[----:B------:R-:W-:Y:S02]  /*2bd0*/  IMAD.MOV.U32 R6, RZ, RZ, RZ ;  /* 0x000000ffff067224 */ /* 0x000fe400078e00ff */
[----:B------:R-:W-:Y:S02]  /*2be0*/  IMAD R43, R43, R32, RZ ;  /* 0x000000202b2b7224 */ /* 0x000fe400078e02ff */
[----:B------:R-:W-:Y:S01]  /*2bf0*/  IMAD.MOV R45, RZ, RZ, -R8 ;  /* 0x000000ffff2d7224 */ /* 0x000fe200078e0a08 */
[----:B------:R-:W-:Y:S01]  /*2c00*/  IADD3 R8, R5, 0xd, RZ ;  /* 0x0000000d05087810 */ /* 0x000fe20007ffe0ff */
[----:B------:R-:W-:-:S03]  /*2c10*/  IMAD.HI.U32 R6, R7, R43, R6 ;  /* 0x0000002b07067227 */ /* 0x000fc600078e0006 */
[----:B------:R-:W-:Y:S01]  /*2c20*/  ISETP.GE.AND P1, PT, R8, RZ, PT ;  /* 0x000000ff0800720c */ /* 0x000fe20003f26270 */
[----:B------:R-:W-:Y:S01]  /*2c30*/  IMAD R7, R2, R45, R20 ;  /* 0x0000002d02077224 */ /* 0x000fe200078e0214 */
[----:B------:R-:W-:Y:S01]  /*2c40*/  IADD3 R20, R5, 0xb, RZ ;  /* 0x0000000b05147810 */ /* 0x000fe20007ffe0ff */
[----:B------:R-:W-:Y:S02]  /*2c50*/  @!P6 IMAD.IADD R37, R37, 0x1, -R2 ;  /* 0x000000012525e824 */ /* 0x000fe400078e0a02 */
[----:B------:R-:W-:Y:S01]  /*2c60*/  IMAD.HI.U32 R12, R3, R26, RZ ;  /* 0x0000001a030c7227 */ /* 0x000fe200078e00ff */
[----:B------:R-:W-:-:S03]  /*2c70*/  IABS R51, R20 ;  /* 0x0000001400337213 */ /* 0x000fc60000000000 */
[----:B------:R-:W-:Y:S01]  /*2c80*/  @!P2 IMAD.MOV R37, RZ, RZ, -R37 ;  /* 0x000000ffff25a224 */ /* 0x000fe200078e0a25 */
[C---:B------:R-:W-:Y:S01]  /*2c90*/  ISETP.GT.U32.AND P2, PT, R2.reuse, R7, PT ;  /* 0x000000070200720c */ /* 0x040fe20003f44070 */
[----:B------:R-:W-:Y:S01]  /*2ca0*/  IMAD.MOV R47, RZ, RZ, -R12 ;  /* 0x000000ffff2f7224 */ /* 0x000fe200078e0a0c */
[----:B------:R-:W-:Y:S01]  /*2cb0*/  IADD3 R12, R5, 0xc, RZ ;  /* 0x0000000c050c7810 */ /* 0x000fe20007ffe0ff */
[----:B------:R-:W-:Y:S01]  /*2cc0*/  @!P5 IMAD.MOV R29, RZ, RZ, -R29 ;  /* 0x000000ffff1dd224 */ /* 0x000fe200078e0a1d */
[C---:B------:R-:W-:Y:S01]  /*2cd0*/  ISETP.GT.U32.AND P5, PT, R2.reuse, R39, PT ;  /* 0x000000270200720c */ /* 0x040fe20003fa4070 */
[----:B------:R-:W-:Y:S01]  /*2ce0*/  IMAD R45, R2, R47, R26 ;  /* 0x0000002f022d7224 */ /* 0x000fe200078e021a */
[----:B------:R-:W-:Y:S01]  /*2cf0*/  IABS R47, R8 ;  /* 0x00000008002f7213 */ /* 0x000fe20000000000 */
[----:B------:R-:W-:Y:S01]  /*2d00*/  IMAD.HI.U32 R6, R6, R57, RZ ;  /* 0x0000003906067227 */ /* 0x000fe200078e00ff */
[----:B------:R-:W-:Y:S02]  /*2d10*/  IABS R49, R12 ;  /* 0x0000000c00317213 */ /* 0x000fe40000000000 */
[----:B------:R-:W-:Y:S01]  /*2d20*/  ISETP.GE.AND P6, PT, R12, RZ, PT ;  /* 0x000000ff0c00720c */ /* 0x000fe20003fc6270 */
[----:B------:R-:W-:Y:S01]  /*2d30*/  IMAD.HI.U32 R8, R3, R47, RZ ;  /* 0x0000002f03087227 */ /* 0x000fe200078e00ff */
[----:B------:R-:W-:-:S03]  /*2d40*/  IADD3 R26, R5, 0xa, RZ ;  /* 0x0000000a051a7810 */ /* 0x000fc60007ffe0ff */
[----:B------:R-:W-:Y:S01]  /*2d50*/  @!P2 IMAD.IADD R7, R7, 0x1, -R2 ;  /* 0x000000010707a824 */ /* 0x000fe200078e0a02 */
[----:B------:R-:W-:Y:S01]  /*2d60*/  IABS R53, R26 ;  /* 0x0000001a00357213 */ /* 0x000fe20000000000 */
[----:B------:R-:W-:Y:S02]  /*2d70*/  IMAD.MOV R8, RZ, RZ, -R8 ;  /* 0x000000ffff087224 */ /* 0x000fe400078e0a08 */
[----:B------:R-:W-:Y:S01]  /*2d80*/  IMAD.HI.U32 R12, R3, R49, RZ ;  /* 0x00000031030c7227 */ /* 0x000fe200078e00ff */
[----:B------:R-:W-:-:S03]  /*2d90*/  ISETP.GT.U32.AND P2, PT, R2, R7, PT ;  /* 0x000000070200720c */ /* 0x000fc60003f44070 */
[----:B------:R-:W-:Y:S02]  /*2da0*/  IMAD R47, R2, R8, R47 ;  /* 0x00000008022f7224 */ /* 0x000fe400078e022f */
[----:B------:R-:W-:Y:S02]  /*2db0*/  IMAD.MOV R12, RZ, RZ, -R12 ;  /* 0x000000ffff0c7224 */ /* 0x000fe400078e0a0c */
[----:B------:R-:W-:Y:S01]  /*2dc0*/  @!P5 IMAD.IADD R39, R39, 0x1, -R2 ;  /* 0x000000012727d824 */ /* 0x000fe200078e0a02 */
[----:B------:R-:W-:Y:S01]  /*2dd0*/  ISETP.GE.AND P5, PT, R20, RZ, PT ;  /* 0x000000ff1400720c */ /* 0x000fe20003fa6270 */
[----:B------:R-:W-:Y:S02]  /*2de0*/  IMAD R49, R2, R12, R49 ;  /* 0x0000000c02317224 */ /* 0x000fe400078e0231 */
[----:B------:R-:W-:-:S04]  /*2df0*/  IMAD.HI.U32 R20, R3, R51, RZ ;  /* 0x0000003303147227 */ /* 0x000fc800078e00ff */
[----:B------:R-:W-:Y:S01]  /*2e00*/  @!P2 IMAD.IADD R7, R7, 0x1, -R2 ;  /* 0x000000010707a824 */ /* 0x000fe200078e0a02 */
[----:B------:R-:W-:Y:S01]  /*2e10*/  ISETP.GT.U32.AND P2, PT, R2, R45, PT ;  /* 0x0000002d0200720c */ /* 0x000fe20003f44070 */
[----:B------:R-:W-:Y:S02]  /*2e20*/  IMAD.MOV R20, RZ, RZ, -R20 ;  /* 0x000000ffff147224 */ /* 0x000fe400078e0a14 */
[----:B------:R-:W-:Y:S02]  /*2e30*/  IMAD.MOV.U32 R43, RZ, RZ, R7 ;  /* 0x000000ffff2b7224 */ /* 0x000fe400078e0007 */
[----:B------:R-:W-:Y:S01]  /*2e40*/  @!P4 IMAD.MOV R39, RZ, RZ, -R39 ;  /* 0x000000ffff27c224 */ /* 0x000fe200078e0a27 */
[----:B------:R-:W-:Y:S01]  /*2e50*/  ISETP.GE.AND P4, PT, R26, RZ, PT ;  /* 0x000000ff1a00720c */ /* 0x000fe20003f86270 */
[----:B------:R-:W-:Y:S01]  /*2e60*/  @!P3 IMAD.MOV R43, RZ, RZ, -R43 ;  /* 0x000000ffff2bb224 */ /* 0x000fe200078e0a2b */
[C---:B------:R-:W-:Y:S01]  /*2e70*/  ISETP.GT.U32.AND P3, PT, R2.reuse, R47, PT ;  /* 0x0000002f0200720c */ /* 0x040fe20003f64070 */
[----:B------:R-:W-:Y:S01]  /*2e80*/  IMAD R51, R2, R20, R51 ;  /* 0x0000001402337224 */ /* 0x000fe200078e0233 */
[----:B------:R-:W-:Y:S01]  /*2e90*/  IABS R20, R28 ;  /* 0x0000001c00147213 */ /* 0x000fe20000000000 */
[----:B------:R-:W-:-:S04]  /*2ea0*/  IMAD.HI.U32 R26, R3, R53, RZ ;  /* 0x00000035031a7227 */ /* 0x000fc800078e00ff */
[----:B------:R-:W-:Y:S02]  /*2eb0*/  @!P2 IMAD.IADD R45, R45, 0x1, -R2 ;  /* 0x000000012d2da824 */ /* 0x000fe400078e0a02 */
[----:B------:R-:W-:Y:S02]  /*2ec0*/  IMAD.MOV R26, RZ, RZ, -R26 ;  /* 0x000000ffff1a7224 */ /* 0x000fe400078e0a1a */
[----:B------:R-:W-:Y:S01]  /*2ed0*/  IMAD.HI.U32 R8, R3, R59, RZ ;  /* 0x0000003b03087227 */ /* 0x000fe200078e00ff */
[----:B------:R-:W-:-:S03]  /*2ee0*/  ISETP.GT.U32.AND P2, PT, R2, R45, PT ;  /* 0x0000002d0200720c */ /* 0x000fc60003f44070 */
[----:B------:R-:W-:Y:S02]  /*2ef0*/  @!P3 IMAD.IADD R47, R47, 0x1, -R2 ;  /* 0x000000012f2fb824 */ /* 0x000fe400078e0a02 */
[C---:B------:R-:W-:Y:S02]  /*2f00*/  IMAD R53, R2.reuse, R26, R53 ;  /* 0x0000001a02357224 */ /* 0x040fe400078e0235 */
[----:B------:R-:W-:Y:S01]  /*2f10*/  IMAD.HI.U32 R7, R3, R20, RZ ;  /* 0x0000001403077227 */ /* 0x000fe200078e00ff */
[----:B------:R-:W-:-:S03]  /*2f20*/  ISETP.GT.U32.AND P3, PT, R2, R47, PT ;  /* 0x0000002f0200720c */ /* 0x000fc60003f64070 */
[----:B------:R-:W-:Y:S02]  /*2f30*/  IMAD.MOV R26, RZ, RZ, -R8 ;  /* 0x000000ffff1a7224 */ /* 0x000fe400078e0a08 */
[----:B------:R-:W-:Y:S01]  /*2f40*/  @!P2 IMAD.IADD R45, R45, 0x1, -R2 ;  /* 0x000000012d2da824 */ /* 0x000fe200078e0a02 */
[C---:B------:R-:W-:Y:S01]  /*2f50*/  ISETP.GT.U32.AND P2, PT, R2.reuse, R49, PT ;  /* 0x000000310200720c */ /* 0x040fe20003f44070 */
[----:B------:R-:W-:Y:S02]  /*2f60*/  IMAD.MOV R7, RZ, RZ, -R7 ;  /* 0x000000ffff077224 */ /* 0x000fe400078e0a07 */
[C---:B------:R-:W-:Y:S01]  /*2f70*/  IMAD R59, R2.reuse, R26, R59 ;  /* 0x0000001a023b7224 */ /* 0x040fe200078e023b */
[----:B------:R-:W-:Y:S01]  /*2f80*/  IADD3 R26, R5, 0x3, RZ ;  /* 0x00000003051a7810 */ /* 0x000fe20007ffe0ff */
[C---:B------:R-:W-:Y:S02]  /*2f90*/  IMAD R7, R2.reuse, R7, R20 ;  /* 0x0000000702077224 */ /* 0x040fe400078e0214 */
[--C-:B------:R-:W-:Y:S01]  /*2fa0*/  @!P3 IMAD.IADD R47, R47, 0x1, -R2.reuse ;  /* 0x000000012f2fb824 */ /* 0x100fe200078e0a02 */
[C---:B------:R-:W-:Y:S01]  /*2fb0*/  ISETP.GT.U32.AND P3, PT, R2.reuse, R51, PT ;  /* 0x000000330200720c */ /* 0x040fe20003f64070 */
[----:B------:R-:W-:Y:S01]  /*2fc0*/  @!P0 IMAD.MOV R45, RZ, RZ, -R45 ;  /* 0x000000ffff2d8224 */ /* 0x000fe200078e0a2d */
[C---:B------:R-:W-:Y:S01]  /*2fd0*/  ISETP.GT.U32.AND P0, PT, R2.reuse, R53, PT ;  /* 0x000000350200720c */ /* 0x040fe20003f04070 */
[----:B------:R-:W-:Y:S01]  /*2fe0*/  @!P1 IMAD.MOV R47, RZ, RZ, -R47 ;  /* 0x000000ffff2f9224 */ /* 0x000fe200078e0a2f */
[----:B------:R-:W-:Y:S01]  /*2ff0*/  ISETP.GT.U32.AND P1, PT, R2, R55, PT ;  /* 0x000000370200720c */ /* 0x000fe20003f24070 */
[----:B------:R-:W-:Y:S01]  /*3000*/  @!P2 IMAD.IADD R49, R49, 0x1, -R2 ;  /* 0x000000013131a824 */ /* 0x000fe200078e0a02 */
[----:B------:R-:W-:Y:S01]  /*3010*/  IABS R67, R26 ;  /* 0x0000001a00437213 */ /* 0x000fe20000000000 */
[----:B------:R-:W-:-:S03]  /*3020*/  IMAD.HI.U32 R12, R3, R63, RZ ;  /* 0x0000003f030c7227 */ /* 0x000fc600078e00ff */
[----:B------:R-:W-:Y:S01]  /*3030*/  ISETP.GT.U32.AND P2, PT, R2, R49, PT ;  /* 0x000000310200720c */ /* 0x000fe20003f44070 */
[----:B------:R-:W-:-:S04]  /*3040*/  IMAD.HI.U32 R8, R3, R61, RZ ;  /* 0x0000003d03087227 */ /* 0x000fc800078e00ff */
[----:B------:R-:W-:Y:S01]  /*3050*/  @!P3 IMAD.IADD R51, R51, 0x1, -R2 ;  /* 0x000000013333b824 */ /* 0x000fe200078e0a02 */
[C---:B------:R-:W-:Y:S01]  /*3060*/  ISETP.GT.U32.AND P3, PT, R2.reuse, R59, PT ;  /* 0x0000003b0200720c */ /* 0x040fe20003f64070 */
[----:B------:R-:W-:Y:S02]  /*3070*/  IMAD.MOV R12, RZ, RZ, -R12 ;  /* 0x000000ffff0c7224 */ /* 0x000fe400078e0a0c */
[--C-:B------:R-:W-:Y:S01]  /*3080*/  @!P0 IMAD.IADD R53, R53, 0x1, -R2.reuse ;  /* 0x0000000135358824 */ /* 0x100fe200078e0a02 */
[C---:B------:R-:W-:Y:S01]  /*3090*/  ISETP.GT.U32.AND P0, PT, R2.reuse, R51, PT ;  /* 0x000000330200720c */ /* 0x040fe20003f04070 */
[--C-:B------:R-:W-:Y:S02]  /*30a0*/  @!P1 IMAD.IADD R55, R55, 0x1, -R2.reuse ;  /* 0x0000000137379824 */ /* 0x100fe400078e0a02 */
[----:B------:R-:W-:Y:S01]  /*30b0*/  @!P2 IMAD.IADD R49, R49, 0x1, -R2 ;  /* 0x000000013131a824 */ /* 0x000fe200078e0a02 */
[C---:B------:R-:W-:Y:S01]  /*30c0*/  ISETP.GT.U32.AND P2, PT, R2.reuse, R7, PT ;  /* 0x000000070200720c */ /* 0x040fe20003f44070 */
[----:B------:R-:W-:Y:S01]  /*30d0*/  IMAD.HI.U32 R20, R3, R65, RZ ;  /* 0x0000004103147227 */ /* 0x000fe200078e00ff */
[----:B------:R-:W-:-:S03]  /*30e0*/  ISETP.GT.U32.AND P1, PT, R2, R53, PT ;  /* 0x000000350200720c */ /* 0x000fc60003f24070 */
[----:B------:R-:W-:Y:S02]  /*30f0*/  @!P3 IMAD.IADD R59, R59, 0x1, -R2 ;  /* 0x000000013b3bb824 */ /* 0x000fe400078e0a02 */
[----:B------:R-:W-:Y:S02]  /*3100*/  IMAD.MOV R8, RZ, RZ, -R8 ;  /* 0x000000ffff087224 */ /* 0x000fe400078e0a08 */
[C---:B------:R-:W-:Y:S01]  /*3110*/  IMAD R63, R2.reuse, R12, R63 ;  /* 0x0000000c023f7224 */ /* 0x040fe200078e023f */
[----:B------:R-:W-:Y:S01]  /*3120*/  ISETP.GT.U32.AND P3, PT, R2, R59, PT ;  /* 0x0000003b0200720c */ /* 0x000fe20003f64070 */
[----:B------:R-:W-:-:S04]  /*3130*/  IMAD.HI.U32 R12, R3, R69, RZ ;  /* 0x00000045030c7227 */ /* 0x000fc800078e00ff */
[----:B------:R-:W-:Y:S01]  /*3140*/  @!P2 IMAD.IADD R7, R7, 0x1, -R2 ;  /* 0x000000010707a824 */ /* 0x000fe200078e0a02 */
[C---:B------:R-:W-:Y:S01]  /*3150*/  ISETP.GT.U32.AND P2, PT, R2.reuse, R55, PT ;  /* 0x000000370200720c */ /* 0x040fe20003f44070 */
[----:B------:R-:W-:Y:S02]  /*3160*/  @!P6 IMAD.MOV R49, RZ, RZ, -R49 ;  /* 0x000000ffff31e224 */ /* 0x000fe400078e0a31 */
[C---:B------:R-:W-:Y:S01]  /*3170*/  IMAD R61, R2.reuse, R8, R61 ;  /* 0x00000008023d7224 */ /* 0x040fe200078e023d */
[----:B------:R-:W-:Y:S01]  /*3180*/  ISETP.GT.U32.AND P6, PT, R2, R7, PT ;  /* 0x000000070200720c */ /* 0x000fe20003fc4070 */
[----:B------:R-:W-:Y:S02]  /*3190*/  IMAD.MOV R20, RZ, RZ, -R20 ;  /* 0x000000ffff147224 */ /* 0x000fe400078e0a14 */
[----:B------:R-:W-:-:S04]  /*31a0*/  IMAD.HI.U32 R8, R3, R67, RZ ;  /* 0x0000004303087227 */ /* 0x000fc800078e00ff */
[----:B------:R-:W-:Y:S02]  /*31b0*/  IMAD.MOV R12, RZ, RZ, -R12 ;  /* 0x000000ffff0c7224 */ /* 0x000fe400078e0a0c */
[C---:B------:R-:W-:Y:S02]  /*31c0*/  IMAD R65, R2.reuse, R20, R65 ;  /* 0x0000001402417224 */ /* 0x040fe400078e0241 */
[----:B------:R-:W-:Y:S02]  /*31d0*/  IMAD.MOV R20, RZ, RZ, -R8 ;  /* 0x000000ffff147224 */ /* 0x000fe400078e0a08 */
[C---:B------:R-:W-:Y:S02]  /*31e0*/  IMAD R69, R2.reuse, R12, R69 ;  /* 0x0000000c02457224 */ /* 0x040fe400078e0245 */
[----:B------:R-:W-:Y:S01]  /*31f0*/  IMAD R67, R2, R20, R67 ;  /* 0x0000001402437224 */ /* 0x000fe200078e0243 */
[----:B------:R-:W-:Y:S01]  /*3200*/  LOP3.LUT R20, R4, 0x16, RZ, 0xfc, !PT ;  /* 0x0000001604147812 */ /* 0x000fe200078efcff */
[--C-:B------:R-:W-:Y:S01]  /*3210*/  @!P0 IMAD.IADD R51, R51, 0x1, -R2.reuse ;  /* 0x0000000133338824 */ /* 0x100fe200078e0a02 */
[C---:B------:R-:W-:Y:S01]  /*3220*/  ISETP.GT.U32.AND P0, PT, R2.reuse, R61, PT ;  /* 0x0000003d0200720c */ /* 0x040fe20003f04070 */
[----:B------:R-:W-:Y:S01]  /*3230*/  @!P3 IMAD.IADD R59, R59, 0x1, -R2 ;  /* 0x000000013b3bb824 */ /* 0x000fe200078e0a02 */
[----:B------:R-:W-:Y:S01]  /*3240*/  ISETP.GT.U32.AND P3, PT, R2, R69, PT ;  /* 0x000000450200720c */ /* 0x000fe20003f64070 */
[----:B------:R-:W-:-:S04]  /*3250*/  IMAD.HI.U32 R8, R3, R71, RZ ;  /* 0x0000004703087227 */ /* 0x000fc800078e00ff */
[----:B------:R-:W-:-:S04]  /*3260*/  IMAD.HI.U32 R3, R3, R73, RZ ;  /* 0x0000004903037227 */ /* 0x000fc800078e00ff */
[--C-:B------:R-:W-:Y:S01]  /*3270*/  @!P1 IMAD.IADD R53, R53, 0x1, -R2.reuse ;  /* 0x0000000135359824 */ /* 0x100fe200078e0a02 */
[C---:B------:R-:W-:Y:S01]  /*3280*/  ISETP.GT.U32.AND P1, PT, R2.reuse, R63, PT ;  /* 0x0000003f0200720c */ /* 0x040fe20003f24070 */
[--C-:B------:R-:W-:Y:S01]  /*3290*/  @!P2 IMAD.IADD R55, R55, 0x1, -R2.reuse ;  /* 0x000000013737a824 */ /* 0x100fe200078e0a02 */
[C---:B------:R-:W-:Y:S01]  /*32a0*/  ISETP.GT.U32.AND P2, PT, R2.reuse, R65, PT ;  /* 0x000000410200720c */ /* 0x040fe20003f44070 */
[----:B------:R-:W-:Y:S01]  /*32b0*/  @!P6 IMAD.IADD R7, R7, 0x1, -R2 ;  /* 0x000000010707e824 */ /* 0x000fe200078e0a02 */
[C---:B------:R-:W-:Y:S01]  /*32c0*/  ISETP.GT.U32.AND P6, PT, R2.reuse, R67, PT ;  /* 0x000000430200720c */ /* 0x040fe20003fc4070 */
[----:B------:R-:W-:Y:S02]  /*32d0*/  IMAD.MOV R8, RZ, RZ, -R8 ;  /* 0x000000ffff087224 */ /* 0x000fe400078e0a08 */
[----:B------:R-:W-:Y:S02]  /*32e0*/  IMAD.MOV R3, RZ, RZ, -R3 ;  /* 0x000000ffff037224 */ /* 0x000fe400078e0a03 */
[----:B------:R-:W-:-:S02]  /*32f0*/  IMAD R71, R2, R8, R71 ;  /* 0x0000000802477224 */ /* 0x000fc400078e0247 */
[C---:B------:R-:W-:Y:S02]  /*3300*/  IMAD R73, R2.reuse, R3, R73 ;  /* 0x0000000302497224 */ /* 0x040fe400078e0249 */
[--C-:B------:R-:W-:Y:S01]  /*3310*/  @!P0 IMAD.IADD R61, R61, 0x1, -R2.reuse ;  /* 0x000000013d3d8824 */ /* 0x100fe200078e0a02 */
[C---:B------:R-:W-:Y:S01]  /*3320*/  ISETP.GT.U32.AND P0, PT, R2.reuse, R71, PT ;  /* 0x000000470200720c */ /* 0x040fe20003f04070 */
[--C-:B------:R-:W-:Y:S01]  /*3330*/  @!P3 IMAD.IADD R69, R69, 0x1, -R2.reuse ;  /* 0x000000014545b824 */ /* 0x100fe200078e0a02 */
[----:B------:R-:W-:Y:S01]  /*3340*/  ISETP.GT.U32.AND P3, PT, R2, R73, PT ;  /* 0x000000490200720c */ /* 0x000fe20003f64070 */
[--C-:B------:R-:W-:Y:S01]  /*3350*/  @!P1 IMAD.IADD R63, R63, 0x1, -R2.reuse ;  /* 0x000000013f3f9824 */ /* 0x100fe200078e0a02 */
[----:B------:R-:W-:Y:S01]  /*3360*/  ISETP.GE.AND P1, PT, R34, RZ, PT ;  /* 0x000000ff2200720c */ /* 0x000fe20003f26270 */
[--C-:B------:R-:W-:Y:S01]  /*3370*/  @!P2 IMAD.IADD R65, R65, 0x1, -R2.reuse ;  /* 0x000000014141a824 */ /* 0x100fe200078e0a02 */
[----:B------:R-:W-:Y:S01]  /*3380*/  ISETP.GE.AND P2, PT, R28, RZ, PT ;  /* 0x000000ff1c00720c */ /* 0x000fe20003f46270 */
[----:B------:R-:W-:Y:S01]  /*3390*/  @!P6 IMAD.IADD R67, R67, 0x1, -R2 ;  /* 0x000000014343e824 */ /* 0x000fe200078e0a02 */
[----:B------:R-:W-:Y:S01]  /*33a0*/  ISETP.GE.AND P6, PT, R40, RZ, PT ;  /* 0x000000ff2800720c */ /* 0x000fe20003fc6270 */
[----:B------:R-:W-:Y:S01]  /*33b0*/  IMAD.MOV R6, RZ, RZ, -R6 ;  /* 0x000000ffff067224 */ /* 0x000fe200078e0a06 */
[----:B------:R-:W-:Y:S01]  /*33c0*/  LOP3.LUT R40, R4, 0x2e, RZ, 0xfc, !PT ;  /* 0x0000002e04287812 */ /* 0x000fe200078efcff */
[----:B------:R-:W-:Y:S01]  /*33d0*/  @!P4 IMAD.MOV R53, RZ, RZ, -R53 ;  /* 0x000000ffff35c224 */ /* 0x000fe200078e0a35 */
[----:B------:R-:W-:Y:S01]  /*33e0*/  ISETP.GT.U32.AND P4, PT, R2, R63, PT ;  /* 0x0000003f0200720c */ /* 0x000fe20003f84070 */
[----:B------:R-:W-:Y:S01]  /*33f0*/  IMAD R3, R32, R6, R57 ;  /* 0x0000000620037224 */ /* 0x000fe200078e0239 */
[----:B------:R-:W-:Y:S01]  /*3400*/  LOP3.LUT R6, R52, 0x7, RZ, 0xc0, !PT ;  /* 0x0000000734067812 */ /* 0x000fe200078ec0ff */
[--C-:B------:R-:W-:Y:S01]  /*3410*/  @!P0 IMAD.IADD R71, R71, 0x1, -R2.reuse ;  /* 0x0000000147478824 */ /* 0x100fe200078e0a02 */
[----:B------:R-:W-:Y:S01]  /*3420*/  ISETP.GT.U32.AND P0, PT, R2, R61, PT ;  /* 0x0000003d0200720c */ /* 0x000fe20003f04070 */
[----:B------:R-:W-:Y:S01]  /*3430*/  IMAD.MOV.U32 R57, RZ, RZ, R7 ;  /* 0x000000ffff397224 */ /* 0x000fe200078e0007 */
[C---:B------:R-:W-:Y:S01]  /*3440*/  LOP3.LUT R34, R4.reuse, 0x28, RZ, 0xfc, !PT ;  /* 0x0000002804227812 */ /* 0x040fe200078efcff */
[--C-:B------:R-:W-:Y:S01]  /*3450*/  @!P3 IMAD.IADD R73, R73, 0x1, -R2.reuse ;  /* 0x000000014949b824 */ /* 0x100fe200078e0a02 */
[----:B------:R-:W-:Y:S01]  /*3460*/  LOP3.LUT R28, R4, 0x20, RZ, 0xfc, !PT ;  /* 0x00000020041c7812 */ /* 0x000fe200078efcff */
[----:B------:R-:W-:Y:S01]  /*3470*/  @!P5 IMAD.MOV R51, RZ, RZ, -R51 ;  /* 0x000000ffff33d224 */ /* 0x000fe200078e0a33 */
[C---:B------:R-:W-:Y:S01]  /*3480*/  ISETP.GT.U32.AND P5, PT, R2.reuse, R65, PT ;  /* 0x000000410200720c */ /* 0x040fe20003fa4070 */
[----:B------:R-:W-:Y:S01]  /*3490*/  @!P1 IMAD.MOV R55, RZ, RZ, -R55 ;  /* 0x000000ffff379224 */ /* 0x000fe200078e0a37 */
[C---:B------:R-:W-:Y:S01]  /*34a0*/  ISETP.GT.U32.AND P1, PT, R2.reuse, R67, PT ;  /* 0x000000430200720c */ /* 0x040fe20003f24070 */
[----:B------:R-:W-:Y:S01]  /*34b0*/  @!P2 IMAD.MOV R57, RZ, RZ, -R57 ;  /* 0x000000ffff39a224 */ /* 0x000fe200078e0a39 */
[C---:B------:R-:W-:Y:S01]  /*34c0*/  ISETP.GT.U32.AND P2, PT, R2.reuse, R69, PT ;  /* 0x000000450200720c */ /* 0x040fe20003f44070 */
[----:B------:R-:W-:Y:S01]  /*34d0*/  @!P6 IMAD.MOV R59, RZ, RZ, -R59 ;  /* 0x000000ffff3be224 */ /* 0x000fe200078e0a3b */
[C---:B------:R-:W-:Y:S01]  /*34e0*/  ISETP.GT.U32.AND P6, PT, R2.reuse, R71, PT ;  /* 0x000000470200720c */ /* 0x040fe20003fc4070 */
[--C-:B------:R-:W-:Y:S01]  /*34f0*/  @!P4 IMAD.IADD R63, R63, 0x1, -R2.reuse ;  /* 0x000000013f3fc824 */ /* 0x100fe200078e0a02 */
[----:B------:R-:W-:Y:S01]  /*3500*/  ISETP.GT.U32.AND P3, PT, R2, R73, PT ;  /* 0x000000490200720c */ /* 0x000fe20003f64070 */
[--C-:B------:R-:W-:Y:S01]  /*3510*/  @!P0 IMAD.IADD R61, R61, 0x1, -R2.reuse ;  /* 0x000000013d3d8824 */ /* 0x100fe200078e0a02 */
[----:B------:R-:W-:Y:S01]  /*3520*/  ISETP.GT.U32.AND P4, PT, R32, R3, PT ;  /* 0x000000032000720c */ /* 0x000fe20003f84070 */
[----:B------:R-:W-:Y:S01]  /*3530*/  IMAD R7, R6, 0x110, RZ ;  /* 0x0000011006077824 */ /* 0x000fe200078e02ff */
[----:B------:R-:W-:Y:S01]  /*3540*/  ISETP.GE.AND P0, PT, R42, RZ, PT ;  /* 0x000000ff2a00720c */ /* 0x000fe20003f06270 */
[--C-:B------:R-:W-:Y:S01]  /*3550*/  @!P5 IMAD.IADD R65, R65, 0x1, -R2.reuse ;  /* 0x000000014141d824 */ /* 0x100fe200078e0a02 */
[----:B------:R-:W-:Y:S01]  /*3560*/  ISETP.GE.AND P5, PT, R44, RZ, PT ;  /* 0x000000ff2c00720c */ /* 0x000fe20003fa6270 */
[--C-:B------:R-:W-:Y:S01]  /*3570*/  @!P1 IMAD.IADD R67, R67, 0x1, -R2.reuse ;  /* 0x0000000143439824 */ /* 0x100fe200078e0a02 */
[----:B------:R-:W-:Y:S01]  /*3580*/  ISETP.GE.AND P1, PT, R46, RZ, PT ;  /* 0x000000ff2e00720c */ /* 0x000fe20003f26270 */
[--C-:B------:R-:W-:Y:S01]  /*3590*/  @!P2 IMAD.IADD R69, R69, 0x1, -R2.reuse ;  /* 0x000000014545a824 */ /* 0x100fe200078e0a02 */
[----:B------:R-:W-:Y:S01]  /*35a0*/  ISETP.GE.AND P2, PT, R26, RZ, PT ;  /* 0x000000ff1a00720c */ /* 0x000fe20003f46270 */
[--C-:B------:R-:W-:Y:S01]  /*35b0*/  @!P6 IMAD.IADD R71, R71, 0x1, -R2.reuse ;  /* 0x000000014747e824 */ /* 0x100fe200078e0a02 */
[----:B------:R-:W-:Y:S01]  /*35c0*/  ISETP.GE.AND P6, PT, R48, RZ, PT ;  /* 0x000000ff3000720c */ /* 0x000fe20003fc6270 */
[----:B------:R-:W-:Y:S01]  /*35d0*/  @!P3 IMAD.IADD R73, R73, 0x1, -R2 ;  /* 0x000000014949b824 */ /* 0x000fe200078e0a02 */
[----:B------:R-:W-:Y:S01]  /*35e0*/  ISETP.NE.U32.AND P3, PT, R56, RZ, PT ;  /* 0x000000ff3800720c */ /* 0x000fe20003f65070 */
[----:B------:R-:W-:Y:S01]  /*35f0*/  IMAD.SHL.U32 R2, R52, 0x2, RZ ;  /* 0x0000000234027824 */ /* 0x000fe200078e00ff */
[----:B------:R-:W-:Y:S01]  /*3600*/  LOP3.LUT R42, R4, 0x30, RZ, 0xfc, !PT ;  /* 0x00000030042a7812 */ /* 0x000fe200078efcff */
[----:B------:R-:W-:Y:S01]  /*3610*/  @!P4 IMAD.IADD R3, R3, 0x1, -R32 ;  /* 0x000000010303c824 */ /* 0x000fe200078e0a20 */
[----:B------:R-:W-:Y:S01]  /*3620*/  SEL R75, RZ, 0x90, !P3 ;  /* 0x00000090ff4b7807 */ /* 0x000fe20005800000 */
[----:B------:R-:W-:Y:S01]  /*3630*/  IMAD R12, R6, 0x90, RZ ;  /* 0x00000090060c7824 */ /* 0x000fe200078e02ff */
[----:B------:R-:W-:Y:S01]  /*3640*/  LOP3.LUT R79, R7, 0x30, R2, 0x78, !PT ;  /* 0x00000030074f7812 */ /* 0x000fe200078e7802 */
[----:B------:R-:W-:Y:S01]  /*3650*/  @!P0 IMAD.MOV R61, RZ, RZ, -R61 ;  /* 0x000000ffff3d8224 */ /* 0x000fe200078e0a3d */
[----:B------:R-:W-:Y:S01]  /*3660*/  LOP3.LUT R2, R2, 0x10, RZ, 0xc0, !PT ;  /* 0x0000001002027812 */ /* 0x000fe200078ec0ff */
[----:B------:R-:W-:Y:S01]  /*3670*/  IMAD.SHL.U32 R8, R52, 0x40, RZ ;  /* 0x0000004034087824 */ /* 0x000fe200078e00ff */
[----:B------:R-:W-:Y:S01]  /*3680*/  ISETP.GT.U32.AND P3, PT, R32, R3, PT ;  /* 0x000000032000720c */ /* 0x000fe20003f64070 */
[----:B------:R-:W-:Y:S01]  /*3690*/  @!P5 IMAD.MOV R63, RZ, RZ, -R63 ;  /* 0x000000ffff3fd224 */ /* 0x000fe200078e0a3f */
[----:B------:R-:W-:Y:S01]  /*36a0*/  LEA.HI R77, R56, R2, RZ, 0x1f ;  /* 0x00000002384d7211 */ /* 0x000fe200078ff8ff */
[----:B------:R-:W-:Y:S01]  /*36b0*/  @!P1 IMAD.MOV R65, RZ, RZ, -R65 ;  /* 0x000000ffff419224 */ /* 0x000fe200078e0a41 */
[----:B------:R-:W-:Y:S01]  /*36c0*/  ISETP.NE.AND P0, PT, RZ, c[0x0][0x17c], PT ;  /* 0x00005f00ff007a0c */ /* 0x000fe20003f05270 */
[----:B------:R-:W-:Y:S01]  /*36d0*/  @!P2 IMAD.MOV R67, RZ, RZ, -R67 ;  /* 0x000000ffff43a224 */ /* 0x000fe200078e0a43 */
[----:B------:R-:W-:Y:S01]  /*36e0*/  LOP3.LUT R77, R12, R77, RZ, 0x3c, !PT ;  /* 0x0000004d0c4d7212 */ /* 0x000fe200078e3cff */
[----:B------:R-:W-:Y:S01]  /*36f0*/  @!P6 IMAD.MOV R69, RZ, RZ, -R69 ;  /* 0x000000ffff45e224 */ /* 0x000fe200078e0a45 */
[----:B------:R-:W-:Y:S01]  /*3700*/  LOP3.LUT R12, RZ, c[0x0][0x17c], RZ, 0x33, !PT ;  /* 0x00005f00ff0c7a12 */ /* 0x000fe200078e33ff */
[----:B------:R-:W-:Y:S01]  /*3710*/  IMAD.SHL.U32 R6, R0, 0x2, RZ ;  /* 0x0000000200067824 */ /* 0x000fe200078e00ff */
[----:B------:R-:W-:Y:S01]  /*3720*/  ISETP.GE.AND P4, PT, R50, RZ, PT ;  /* 0x000000ff3200720c */ /* 0x000fe20003f86270 */
[----:B------:R-:W-:Y:S01]  /*3730*/  IMAD R20, R20, c[0x0][0x188], RZ ;  /* 0x0000620014147a24 */ /* 0x000fe200078e02ff */
[C---:B------:R-:W-:Y:S01]  /*3740*/  SEL R2, R12.reuse, R9, !P0 ;  /* 0x000000090c027207 */ /* 0x040fe20004000000 */
[----:B------:R-:W-:Y:S01]  /*3750*/  @!P3 IMAD.IADD R3, R3, 0x1, -R32 ;  /* 0x000000010303b824 */ /* 0x000fe200078e0a20 */
[----:B------:R-:W-:Y:S01]  /*3760*/  SEL R9, R12, R11, !P0 ;  /* 0x0000000b0c097207 */ /* 0x000fe20004000000 */
[----:B------:R-:W-:Y:S01]  /*3770*/  IMAD R11, R4, c[0x0][0x188], RZ ;  /* 0x00006200040b7a24 */ /* 0x000fe200078e02ff */
[----:B------:R-:W-:Y:S01]  /*3780*/  SEL R188, R12, R13, !P0 ;  /* 0x0000000d0cbc7207 */ /* 0x000fe20004000000 */
[C---:B------:R-:W-:Y:S01]  /*3790*/  IMAD R13, R124.reuse, c[0x0][0x18c], RZ ;  /* 0x000063007c0d7a24 */ /* 0x040fe200078e02ff */
[----:B------:R-:W-:Y:S01]  /*37a0*/  ISETP.GE.AND P3, PT, R5, RZ, PT ;  /* 0x000000ff0500720c */ /* 0x000fe20003f66270 */
[----:B------:R-:W-:Y:S01]  /*37b0*/  IMAD.SHL.U32 R11, R124, 0x2, RZ ;  /* 0x000000027c0b7824 */ /* 0x000fe200078e00ff */
[----:B------:R-:W-:Y:S01]  /*37c0*/  SHF.R.S32.HI R7, RZ, 0x1f, R38 ;  /* 0x0000001fff077819 */ /* 0x000fe20000011426 */
[----:B------:R-:W-:Y:S01]  /*37d0*/  IMAD R124, R119, c[0x0][0x188], RZ ;  /* 0x00006200777c7a24 */ /* 0x000fe200078e02ff */
[----:B------:R-:W-:Y:S01]  /*37e0*/  SEL R230, R12, R63, !P0 ;  /* 0x0000003f0ce67207 */ /* 0x000fe20004000000 */
[----:B------:R-:W-:Y:S01]  /*37f0*/  IMAD R119, R118, c[0x0][0x188], RZ ;  /* 0x0000620076777a24 */ /* 0x000fe200078e02ff */
[----:B------:R-:W-:Y:S01]  /*3800*/  LEA.HI R38, R7, R38, RZ, 0x7 ;  /* 0x0000002607267211 */ /* 0x000fe200078f38ff */
[----:B------:R-:W-:Y:S01]  /*3810*/  IMAD R118, R117, c[0x0][0x188], RZ ;  /* 0x0000620075767a24 */ /* 0x000fe200078e02ff */
[--C-:B------:R-:W-:Y:S01]  /*3820*/  LOP3.LUT R7, R79, 0x800, R8.reuse, 0xf8, !PT ;  /* 0x000008004f077812 */ /* 0x100fe200078ef808 */
[----:B------:R-:W-:Y:S01]  /*3830*/  IMAD R117, R116, c[0x0][0x188], RZ ;  /* 0x0000620074757a24 */ /* 0x000fe200078e02ff */
[----:B------:R-:W-:Y:S01]  /*3840*/  LOP3.LUT R79, R4, 0x4e, RZ, 0xfc, !PT ;  /* 0x0000004e044f7812 */ /* 0x000fe200078efcff */
[----:B------:R-:W-:Y:S01]  /*3850*/  IMAD R116, R111, c[0x0][0x188], RZ ;  /* 0x000062006f747a24 */ /* 0x000fe200078e02ff */
[----:B------:R-:W-:Y:S01]  /*3860*/  LOP3.LUT R8, R77, 0x400, R8, 0xf8, !PT ;  /* 0x000004004d087812 */ /* 0x000fe200078ef808 */
[----:B------:R-:W-:Y:S01]  /*3870*/  IMAD R111, R110, c[0x0][0x188], RZ ;  /* 0x000062006e6f7a24 */ /* 0x000fe200078e02ff */
[----:B------:R-:W-:Y:S01]  /*3880*/  LOP3.LUT R77, R4, 0x4a, RZ, 0xfc, !PT ;  /* 0x0000004a044d7812 */ /* 0x000fe200078efcff */
[----:B------:R-:W-:Y:S01]  /*3890*/  IMAD R110, R109, c[0x0][0x188], RZ ;  /* 0x000062006d6e7a24 */ /* 0x000fe200078e02ff */
[----:B------:R-:W-:Y:S01]  /*38a0*/  SEL R0, R12, R10, !P0 ;  /* 0x0000000a0c007207 */ /* 0x000fe20004000000 */
[----:B------:R-:W-:Y:S01]  /*38b0*/  IMAD R109, R108, c[0x0][0x188], RZ ;  /* 0x000062006c6d7a24 */ /* 0x000fe200078e02ff */
[C---:B------:R-:W-:Y:S01]  /*38c0*/  SEL R35, R12.reuse, R35, !P0 ;  /* 0x000000230c237207 */ /* 0x040fe20004000000 */
        /* <DEDUP_REMOVED lines=20> */
[----:B------:R-:W-:Y:S01]  /*3a10*/  @!P4 IMAD.MOV R71, RZ, RZ, -R71 ;  /* 0x000000ffff47c224 */ /* 0x000fe200078e0a47 */
[C---:B------:R-:W-:Y:S01]  /*3a20*/  SEL R30, R12.reuse, R30, !P0 ;  /* 0x0000001e0c1e7207 */ /* 0x040fe20004000000 */
[----:B------:R-:W-:Y:S01]  /*3a30*/  @!P3 IMAD.MOV R73, RZ, RZ, -R73 ;  /* 0x000000ffff49b224 */ /* 0x000fe200078e0a49 */
        /* <DEDUP_REMOVED lines=20> */
[----:B------:R-:W-:Y:S01]  /*3b80*/  SEL R143, R12, R143, !P0 ;  /* 0x0000008f0c8f7207 */ /* 0x000fe20004000000 */
        /* <DEDUP_REMOVED lines=73> */
[----:B------:R-:W-:Y:S01]  /*4020*/  ISETP.GE.AND P1, PT, R54, RZ, PT ;  /* 0x000000ff3600720c */ /* 0x000fe20003f26270 */
[----:B------:R-:W-:Y:S01]  /*4030*/  IMAD R218, R218, c[0x0][0x190], RZ ;  /* 0x00006400dada7a24 */ /* 0x000fe200078e02ff */
[C---:B------:R-:W-:Y:S01]  /*4040*/  LOP3.LUT R63, R4.reuse, 0x46, RZ, 0xfc, !PT ;  /* 0x00000046043f7812 */ /* 0x040fe200078efcff */
[----:B------:R-:W-:Y:S01]  /*4050*/  IMAD R185, R185, c[0x0][0x190], RZ ;  /* 0x00006400b9b97a24 */ /* 0x000fe200078e02ff */
[----:B------:R-:W-:Y:S01]  /*4060*/  ISETP.NE.AND P0, PT, RZ, c[0x0][0x178], PT ;  /* 0x00005e00ff007a0c */ /* 0x000fe20003f05270 */
[----:B------:R-:W-:Y:S01]  /*4070*/  IMAD R187, R187, c[0x0][0x190], RZ ;  /* 0x00006400bbbb7a24 */ /* 0x000fe200078e02ff */
[C---:B------:R-:W-:Y:S01]  /*4080*/  LOP3.LUT R61, R4.reuse, 0x42, RZ, 0xfc, !PT ;  /* 0x00000042043d7812 */ /* 0x040fe200078efcff */
[----:B------:R-:W-:Y:S01]  /*4090*/  IMAD R76, R63, c[0x0][0x188], RZ ;  /* 0x000062003f4c7a24 */ /* 0x000fe200078e02ff */
[----:B------:R-:W-:Y:S01]  /*40a0*/  LOP3.LUT R59, R4, 0x3e, RZ, 0xfc, !PT ;  /* 0x0000003e043b7812 */ /* 0x000fe200078efcff */
[----:B------:R-:W-:Y:S01]  /*40b0*/  IMAD R63, R62, c[0x0][0x188], RZ ;  /* 0x000062003e3f7a24 */ /* 0x000fe200078e02ff */
[C---:B------:R-:W-:Y:S01]  /*40c0*/  LOP3.LUT R57, R4.reuse, 0x3a, RZ, 0xfc, !PT ;  /* 0x0000003a04397812 */ /* 0x040fe200078efcff */
[----:B------:R-:W-:Y:S01]  /*40d0*/  IMAD R62, R61, c[0x0][0x188], RZ ;  /* 0x000062003d3e7a24 */ /* 0x000fe200078e02ff */
[----:B------:R-:W-:Y:S01]  /*40e0*/  LOP3.LUT R56, R4, 0x38, RZ, 0xfc, !PT ;  /* 0x0000003804387812 */ /* 0x000fe200078efcff */
[----:B------:R-:W-:Y:S01]  /*40f0*/  IMAD R61, R60, c[0x0][0x188], RZ ;  /* 0x000062003c3d7a24 */ /* 0x000fe200078e02ff */
[C---:B------:R-:W-:Y:S01]  /*4100*/  LOP3.LUT R55, R4.reuse, 0x36, RZ, 0xfc, !PT ;  /* 0x0000003604377812 */ /* 0x040fe200078efcff */
[----:B------:R-:W-:Y:S01]  /*4110*/  IMAD R60, R59, c[0x0][0x188], RZ ;  /* 0x000062003b3c7a24 */ /* 0x000fe200078e02ff */
[----:B0-----:R-:W-:Y:S01]  /*4120*/  LOP3.LUT R54, R4, 0x34, RZ, 0xfc, !PT ;  /* 0x0000003404367812 */ /* 0x001fe200078efcff */
        /* <DEDUP_REMOVED lines=8> */
[----:B------:R-:W-:Y:S01]  /*41b0*/  @!P1 IMAD.MOV R3, RZ, RZ, -R3 ;  /* 0x000000ffff039224 */ /* 0x000fe200078e0a03 */
[----:B------:R-:W-:Y:S01]  /*41c0*/  @!P0 LOP3.LUT R3, RZ, c[0x0][0x178], RZ, 0x33, !PT ;  /* 0x00005e00ff038a12 */ /* 0x000fe200078e33ff */
[----:B------:R-:W-:Y:S01]  /*41d0*/  IMAD R55, R54, c[0x0][0x188], RZ ;  /* 0x0000620036377a24 */ /* 0x000fe200078e02ff */
[C---:B------:R-:W-:Y:S01]  /*41e0*/  LOP3.LUT R31, R4.reuse, 0x24, RZ, 0xfc, !PT ;  /* 0x00000024041f7812 */ /* 0x040fe200078efcff */
[----:B------:R-:W-:Y:S01]  /*41f0*/  IMAD R54, R43, c[0x0][0x188], RZ ;  /* 0x000062002b367a24 */ /* 0x000fe200078e02ff */
[----:B------:R-:W-:Y:S01]  /*4200*/  LOP3.LUT R29, R4, 0x22, RZ, 0xfc, !PT ;  /* 0x00000022041d7812 */ /* 0x000fe200078efcff */
[----:B------:R-:W-:Y:S01]  /*4210*/  IMAD R43, R42, c[0x0][0x188], RZ ;  /* 0x000062002a2b7a24 */ /* 0x000fe200078e02ff */
[----:B------:R-:W-:Y:S01]  /*4220*/  LOP3.LUT R27, R4, 0x1e, RZ, 0xfc, !PT ;  /* 0x0000001e041b7812 */ /* 0x000fe200078efcff */
[----:B------:R-:W-:Y:S01]  /*4230*/  IMAD R42, R40, c[0x0][0x188], RZ ;  /* 0x00006200282a7a24 */ /* 0x000fe200078e02ff */
[C---:B------:R-:W-:Y:S01]  /*4240*/  LOP3.LUT R26, R4.reuse, 0x1c, RZ, 0xfc, !PT ;  /* 0x0000001c041a7812 */ /* 0x040fe200078efcff */
[----:B------:R-:W-:Y:S01]  /*4250*/  IMAD R40, R39, c[0x0][0x188], RZ ;  /* 0x0000620027287a24 */ /* 0x000fe200078e02ff */
[C---:B------:R-:W-:Y:S01]  /*4260*/  LOP3.LUT R25, R4.reuse, 0x1a, RZ, 0xfc, !PT ;  /* 0x0000001a04197812 */ /* 0x040fe200078efcff */
[----:B------:R-:W-:Y:S01]  /*4270*/  IMAD R39, R37, c[0x0][0x188], RZ ;  /* 0x0000620025277a24 */ /* 0x000fe200078e02ff */
[----:B------:R-:W-:Y:S01]  /*4280*/  LOP3.LUT R12, R4, 0x18, RZ, 0xfc, !PT ;  /* 0x00000018040c7812 */ /* 0x000fe200078efcff */
[----:B------:R-:W-:Y:S01]  /*4290*/  IMAD R43, R3, c[0x0][0x184], RZ ;  /* 0x00006100032b7a24 */ /* 0x000fe200078e02ff */
[----:B------:R-:W-:Y:S01]  /*42a0*/  LEA R3, P0, R2, c[0x0][0x168], 0x1 ;  /* 0x00005a0002037a11 */ /* 0x000fe200078008ff */
[----:B------:R-:W-:Y:S01]  /*42b0*/  IMAD R37, R34, c[0x0][0x188], RZ ;  /* 0x0000620022257a24 */ /* 0x000fe200078e02ff */
[----:B------:R-:W-:Y:S01]  /*42c0*/  LEA R235, P1, R0, c[0x0][0x168], 0x1 ;  /* 0x00005a0000eb7a11 */ /* 0x000fe200078208ff */
[----:B------:R-:W-:Y:S01]  /*42d0*/  IMAD R34, R32, c[0x0][0x188], RZ ;  /* 0x0000620020227a24 */ /* 0x000fe200078e02ff */
[----:B------:R-:W-:Y:S01]  /*42e0*/  LEA R42, P6, R43, c[0x0][0x160], 0x1 ;  /* 0x000058002b2a7a11 */ /* 0x000fe200078c08ff */
[----:B------:R-:W-:Y:S01]  /*42f0*/  IMAD R32, R31, c[0x0][0x188], RZ ;  /* 0x000062001f207a24 */ /* 0x000fe200078e02ff */
[----:B------:R-:W-:Y:S01]  /*4300*/  LEA.HI.X.SX32 R2, R2, c[0x0][0x16c], 0x1, P0 ;  /* 0x00005b0002027a11 */ /* 0x000fe200000f0eff */
[----:B------:R-:W-:Y:S01]  /*4310*/  IMAD R31, R29, c[0x0][0x188], RZ ;  /* 0x000062001d1f7a24 */ /* 0x000fe200078e02ff */
[----:B------:R-:W-:Y:S01]  /*4320*/  LEA.HI.X.SX32 R43, R43, c[0x0][0x164], 0x1, P6 ;  /* 0x000059002b2b7a11 */ /* 0x000fe200030f0eff */
[----:B------:R-:W-:Y:S01]  /*4330*/  IMAD R29, R28, c[0x0][0x188], RZ ;  /* 0x000062001c1d7a24 */ /* 0x000fe200078e02ff */
[----:B------:R-:W-:Y:S01]  /*4340*/  LEA R236, P4, R15, c[0x0][0x168], 0x1 ;  /* 0x00005a000fec7a11 */ /* 0x000fe200078808ff */
        /* <DEDUP_REMOVED lines=53> */
[C---:B------:R-:W-:Y:S01]  /*46a0*/  LEA R34, P1, R22.reuse, c[0x0][0x168], 0x1 ;  /* 0x00005a0016227a11 */ /* 0x040fe200078208ff */
[----:B------:R-:W-:Y:S01]  /*46b0*/  IMAD R215, R215, c[0x0][0x190], RZ ;  /* 0x00006400d7d77a24 */ /* 0x000fe200078e02ff */
[----:B------:R-:W-:Y:S01]  /*46c0*/  LEA R238, P2, R23, c[0x0][0x168], 0x1 ;  /* 0x00005a0017ee7a11 */ /* 0x000fe200078408ff */
[----:B------:R-:W-:Y:S01]  /*46d0*/  IMAD.MOV.U32 R10, RZ, RZ, c[0x0][0x18c] ;  /* 0x00006300ff0a7624 */ /* 0x000fe200078e00ff */
[----:B------:R-:W-:Y:S01]  /*46e0*/  LEA R128, P3, R41, c[0x0][0x168], 0x1 ;  /* 0x00005a0029807a11 */ /* 0x000fe200078608ff */
[----:B------:R-:W-:Y:S01]  /*46f0*/  CS2R R68, SRZ ;  /* 0x0000000000447805 */ /* 0x000fe2000001ff00 */
        /* <DEDUP_REMOVED lines=8> */
[----:B------:R-:W-:Y:S01]  /*4780*/  LEA.HI.X.SX32 R22, R22, c[0x0][0x16c], 0x1, P1 ;  /* 0x00005b0016167a11 */ /* 0x000fe200008f0eff */
[----:B------:R-:W-:Y:S01]  /*4790*/  IMAD.SHL.U32 R10, R10, 0x80, RZ ;  /* 0x000000800a0a7824 */ /* 0x000fe200078e00ff */
[----:B------:R-:W-:-:S02]  /*47a0*/  LEA.HI.X.SX32 R23, R23, c[0x0][0x16c], 0x1, P2 ;  /* 0x00005b0017177a11 */ /* 0x000fc400010f0eff */
[----:B------:R-:W-:Y:S02]  /*47b0*/  LEA.HI.X.SX32 R41, R41, c[0x0][0x16c], 0x1, P3 ;  /* 0x00005b0029297a11 */ /* 0x000fe400018f0eff */
[----:B------:R-:W-:Y:S02]  /*47c0*/  LEA.HI.X.SX32 R129, R129, c[0x0][0x16c], 0x1, P4 ;  /* 0x00005b0081817a11 */ /* 0x000fe400020f0eff */
[----:B------:R-:W-:Y:S02]  /*47d0*/  LEA.HI.X.SX32 R131, R131, c[0x0][0x16c], 0x1, P5 ;  /* 0x00005b0083837a11 */ /* 0x000fe400028f0eff */
[----:B------:R-:W-:Y:S02]  /*47e0*/  LEA.HI.X.SX32 R133, R133, c[0x0][0x16c], 0x1, P6 ;  /* 0x00005b0085857a11 */ /* 0x000fe400030f0eff */
[----:B------:R-:W-:Y:S02]  /*47f0*/  LEA.HI.X.SX32 R135, R135, c[0x0][0x16c], 0x1, P0 ;  /* 0x00005b0087877a11 */ /* 0x000fe400000f0eff */
[----:B------:R-:W-:-:S02]  /*4800*/  LEA R138, P1, R137, c[0x0][0x168], 0x1 ;  /* 0x00005a00898a7a11 */ /* 0x000fc400078208ff */
[----:B------:R-:W-:Y:S02]  /*4810*/  LEA R140, P2, R139, c[0x0][0x168], 0x1 ;  /* 0x00005a008b8c7a11 */ /* 0x000fe400078408ff */
[----:B------:R-:W-:Y:S02]  /*4820*/  LEA R142, P3, R141, c[0x0][0x168], 0x1 ;  /* 0x00005a008d8e7a11 */ /* 0x000fe400078608ff */
[----:B------:R-:W-:Y:S02]  /*4830*/  LEA R144, P4, R143, c[0x0][0x168], 0x1 ;  /* 0x00005a008f907a11 */ /* 0x000fe400078808ff */
[----:B------:R-:W-:Y:S02]  /*4840*/  LEA R146, P5, R145, c[0x0][0x168], 0x1 ;  /* 0x00005a0091927a11 */ /* 0x000fe400078a08ff */
[----:B------:R-:W-:Y:S02]  /*4850*/  LEA R148, P6, R147, c[0x0][0x168], 0x1 ;  /* 0x00005a0093947a11 */ /* 0x000fe400078c08ff */
[----:B------:R-:W-:-:S02]  /*4860*/  LEA R239, P0, R149, c[0x0][0x168], 0x1 ;  /* 0x00005a0095ef7a11 */ /* 0x000fc400078008ff */
[----:B------:R-:W-:Y:S02]  /*4870*/  LEA.HI.X.SX32 R137, R137, c[0x0][0x16c], 0x1, P1 ;  /* 0x00005b0089897a11 */ /* 0x000fe400008f0eff */
[----:B------:R-:W-:Y:S02]  /*4880*/  LEA.HI.X.SX32 R139, R139, c[0x0][0x16c], 0x1, P2 ;  /* 0x00005b008b8b7a11 */ /* 0x000fe400010f0eff */
[----:B------:R-:W-:Y:S02]  /*4890*/  LEA.HI.X.SX32 R141, R141, c[0x0][0x16c], 0x1, P3 ;  /* 0x00005b008d8d7a11 */ /* 0x000fe400018f0eff */
[----:B------:R-:W-:Y:S02]  /*48a0*/  LEA.HI.X.SX32 R143, R143, c[0x0][0x16c], 0x1, P4 ;  /* 0x00005b008f8f7a11 */ /* 0x000fe400020f0eff */
[----:B------:R-:W-:Y:S02]  /*48b0*/  LEA.HI.X.SX32 R145, R145, c[0x0][0x16c], 0x1, P5 ;  /* 0x00005b0091917a11 */ /* 0x000fe400028f0eff */
[----:B------:R-:W-:-:S02]  /*48c0*/  LEA.HI.X.SX32 R147, R147, c[0x0][0x16c], 0x1, P6 ;  /* 0x00005b0093937a11 */ /* 0x000fc400030f0eff */
[----:B------:R-:W-:Y:S02]  /*48d0*/  LEA.HI.X.SX32 R149, R149, c[0x0][0x16c], 0x1, P0 ;  /* 0x00005b0095957a11 */ /* 0x000fe400000f0eff */
[----:B------:R-:W-:Y:S02]  /*48e0*/  LEA R151, P1, R150, c[0x0][0x168], 0x1 ;  /* 0x00005a0096977a11 */ /* 0x000fe400078208ff */
[----:B------:R-:W-:Y:S02]  /*48f0*/  LEA R153, P2, R152, c[0x0][0x168], 0x1 ;  /* 0x00005a0098997a11 */ /* 0x000fe400078408ff */
[----:B------:R-:W-:Y:S02]  /*4900*/  LEA R155, P3, R154, c[0x0][0x168], 0x1 ;  /* 0x00005a009a9b7a11 */ /* 0x000fe400078608ff */
[----:B------:R-:W-:Y:S02]  /*4910*/  LEA R157, P4, R156, c[0x0][0x168], 0x1 ;  /* 0x00005a009c9d7a11 */ /* 0x000fe400078808ff */
[----:B------:R-:W-:-:S02]  /*4920*/  LEA R216, P5, R158, c[0x0][0x168], 0x1 ;  /* 0x00005a009ed87a11 */ /* 0x000fc400078a08ff */
[----:B------:R-:W-:Y:S02]  /*4930*/  LEA R240, P6, R217, c[0x0][0x168], 0x1 ;  /* 0x00005a00d9f07a11 */ /* 0x000fe400078c08ff */
[----:B------:R-:W-:Y:S02]  /*4940*/  LEA R182, P0, R159, c[0x0][0x168], 0x1 ;  /* 0x00005a009fb67a11 */ /* 0x000fe400078008ff */
[----:B------:R-:W-:Y:S02]  /*4950*/  LEA.HI.X.SX32 R150, R150, c[0x0][0x16c], 0x1, P1 ;  /* 0x00005b0096967a11 */ /* 0x000fe400008f0eff */
[----:B------:R-:W-:Y:S02]  /*4960*/  LEA.HI.X.SX32 R152, R152, c[0x0][0x16c], 0x1, P2 ;  /* 0x00005b0098987a11 */ /* 0x000fe400010f0eff */
[----:B------:R-:W-:Y:S02]  /*4970*/  LEA.HI.X.SX32 R154, R154, c[0x0][0x16c], 0x1, P3 ;  /* 0x00005b009a9a7a11 */ /* 0x000fe400018f0eff */
[----:B------:R-:W-:-:S02]  /*4980*/  LEA.HI.X.SX32 R156, R156, c[0x0][0x16c], 0x1, P4 ;  /* 0x00005b009c9c7a11 */ /* 0x000fc400020f0eff */
[----:B------:R-:W-:Y:S02]  /*4990*/  LEA.HI.X.SX32 R158, R158, c[0x0][0x16c], 0x1, P5 ;  /* 0x00005b009e9e7a11 */ /* 0x000fe400028f0eff */
[----:B------:R-:W-:Y:S02]  /*49a0*/  LEA.HI.X.SX32 R217, R217, c[0x0][0x16c], 0x1, P6 ;  /* 0x00005b00d9d97a11 */ /* 0x000fe400030f0eff */
[----:B------:R-:W-:Y:S02]  /*49b0*/  LEA.HI.X.SX32 R159, R159, c[0x0][0x16c], 0x1, P0 ;  /* 0x00005b009f9f7a11 */ /* 0x000fe400000f0eff */
[----:B------:R-:W-:Y:S02]  /*49c0*/  LEA R184, P1, R183, c[0x0][0x168], 0x1 ;  /* 0x00005a00b7b87a11 */ /* 0x000fe400078208ff */
[----:B------:R-:W-:Y:S02]  /*49d0*/  LEA R241, P2, R218, c[0x0][0x168], 0x1 ;  /* 0x00005a00daf17a11 */ /* 0x000fe400078408ff */
[----:B------:R-:W-:-:S02]  /*49e0*/  LEA R186, P3, R185, c[0x0][0x168], 0x1 ;  /* 0x00005a00b9ba7a11 */ /* 0x000fc400078608ff */
[----:B------:R-:W-:Y:S02]  /*49f0*/  LEA R219, P4, R187, c[0x0][0x168], 0x1 ;  /* 0x00005a00bbdb7a11 */ /* 0x000fe400078808ff */
[----:B------:R-:W-:Y:S02]  /*4a00*/  LEA R242, P5, R220, c[0x0][0x168], 0x1 ;  /* 0x00005a00dcf27a11 */ /* 0x000fe400078a08ff */
[----:B------:R-:W-:Y:S02]  /*4a10*/  LEA R189, P6, R188, c[0x0][0x168], 0x1 ;  /* 0x00005a00bcbd7a11 */ /* 0x000fe400078c08ff */
[----:B------:R-:W-:Y:S02]  /*4a20*/  LEA R221, P0, R190, c[0x0][0x168], 0x1 ;  /* 0x00005a00bedd7a11 */ /* 0x000fe400078008ff */
[----:B------:R-:W-:Y:S02]  /*4a30*/  LEA.HI.X.SX32 R183, R183, c[0x0][0x16c], 0x1, P1 ;  /* 0x00005b00b7b77a11 */ /* 0x000fe400008f0eff */
        /* <DEDUP_REMOVED lines=27> */
[C---:B------:R-:W-:Y:S02]  /*4bf0*/  LOP3.LUT R44, R4.reuse, 0x2, RZ, 0xfc, !PT ;  /* 0x00000002042c7812 */ /* 0x040fe400078efcff */
[C---:B------:R-:W-:Y:S02]  /*4c00*/  LOP3.LUT R45, R4.reuse, 0x4, RZ, 0xfc, !PT ;  /* 0x00000004042d7812 */ /* 0x040fe400078efcff */
        /* <DEDUP_REMOVED lines=14> */
[----:B------:R-:W-:Y:S01]  /*4cf0*/  LOP3.LUT R53, R4, 0x14, RZ, 0xfc, !PT ;  /* 0x0000001404357812 */ /* 0x000fe200078efcff */
[----:B------:R-:W-:Y:S01]  /*4d00*/  IMAD R51, R51, c[0x0][0x188], RZ ;  /* 0x0000620033337a24 */ /* 0x000fe200078e02ff */
[----:B------:R-:W-:Y:S01]  /*4d10*/  SHF.R.S32.HI R12, RZ, 0x1f, R13 ;  /* 0x0000001fff0c7819 */ /* 0x000fe2000001140d */
[----:B------:R-:W-:Y:S01]  /*4d20*/  IMAD R52, R52, c[0x0][0x188], RZ ;  /* 0x0000620034347a24 */ /* 0x000fe200078e02ff */
[----:B------:R-:W-:Y:S01]  /*4d30*/  LEA.HI.X.SX32 R201, R201, c[0x0][0x16c], 0x1, P1 ;  /* 0x00005b00c9c97a11 */ /* 0x000fe200008f0eff */
[----:B------:R-:W-:Y:S01]  /*4d40*/  IMAD R53, R53, c[0x0][0x188], RZ ;  /* 0x0000620035357a24 */ /* 0x000fe200078e02ff */
[----:B------:R-:W-:-:S02]  /*4d50*/  LEA.HI.X.SX32 R203, R203, c[0x0][0x16c], 0x1, P2 ;  /* 0x00005b00cbcb7a11 */ /* 0x000fc400010f0eff */
[----:B------:R-:W-:Y:S02]  /*4d60*/  LEA.HI.X.SX32 R226, R226, c[0x0][0x16c], 0x1, P3 ;  /* 0x00005b00e2e27a11 */ /* 0x000fe400018f0eff */
[----:B------:R-:W-:Y:S02]  /*4d70*/  LEA.HI.X.SX32 R204, R204, c[0x0][0x16c], 0x1, P4 ;  /* 0x00005b00cccc7a11 */ /* 0x000fe400020f0eff */
[----:B------:R-:W-:Y:S02]  /*4d80*/  LEA.HI.X.SX32 R206, R206, c[0x0][0x16c], 0x1, P5 ;  /* 0x00005b00cece7a11 */ /* 0x000fe400028f0eff */
[----:B------:R-:W-:Y:S02]  /*4d90*/  LEA.HI.X.SX32 R228, R228, c[0x0][0x16c], 0x1, P6 ;  /* 0x00005b00e4e47a11 */ /* 0x000fe400030f0eff */
[----:B------:R-:W-:Y:S02]  /*4da0*/  LEA.HI.X.SX32 R207, R207, c[0x0][0x16c], 0x1, P0 ;  /* 0x00005b00cfcf7a11 */ /* 0x000fe400000f0eff */
[----:B------:R-:W-:-:S02]  /*4db0*/  LOP3.LUT R6, R75, R6, RZ, 0x3c, !PT ;  /* 0x000000064b067212 */ /* 0x000fc400078e3cff */
[----:B------:R-:W-:Y:S01]  /*4dc0*/  LEA R229, P1, R208, c[0x0][0x168], 0x1 ;  /* 0x00005a00d0e57a11 */ /* 0x000fe200078208ff */
[----:B------:R-:W-:Y:S01]  /*4dd0*/  CS2R R74, SRZ ;  /* 0x00000000004a7805 */ /* 0x000fe2000001ff00 */
[----:B------:R-:W-:Y:S02]  /*4de0*/  LEA R246, P2, R230, c[0x0][0x168], 0x1 ;  /* 0x00005a00e6f67a11 */ /* 0x000fe400078408ff */
[----:B------:R-:W-:Y:S02]  /*4df0*/  LEA R213, P3, R209, c[0x0][0x168], 0x1 ;  /* 0x00005a00d1d57a11 */ /* 0x000fe400078608ff */
[----:B------:R-:W-:Y:S02]  /*4e00*/  LEA R231, P4, R210, c[0x0][0x168], 0x1 ;  /* 0x00005a00d2e77a11 */ /* 0x000fe400078808ff */
[----:B------:R-:W-:Y:S02]  /*4e10*/  LEA R232, P5, R211, c[0x0][0x168], 0x1 ;  /* 0x00005a00d3e87a11 */ /* 0x000fe400078a08ff */
[----:B------:R-:W-:-:S02]  /*4e20*/  LEA R233, P6, R214, c[0x0][0x168], 0x1 ;  /* 0x00005a00d6e97a11 */ /* 0x000fc400078c08ff */
[----:B------:R-:W-:Y:S02]  /*4e30*/  LEA R234, P0, R215, c[0x0][0x168], 0x1 ;  /* 0x00005a00d7ea7a11 */ /* 0x000fe400078008ff */
[C---:B------:R-:W-:Y:S01]  /*4e40*/  SHF.L.U64.HI R12, R13.reuse, 0x1, R12 ;  /* 0x000000010d0c7819 */ /* 0x040fe2000001020c */
[----:B------:R-:W-:Y:S01]  /*4e50*/  IMAD.SHL.U32 R13, R13, 0x2, RZ ;  /* 0x000000020d0d7824 */ /* 0x000fe200078e00ff */
[C---:B------:R-:W-:Y:S02]  /*4e60*/  LOP3.LUT R46, R11.reuse, 0x10, RZ, 0x3c, !PT ;  /* 0x000000100b2e7812 */ /* 0x040fe400078e3cff */
[C---:B------:R-:W-:Y:S02]  /*4e70*/  LOP3.LUT R45, R11.reuse, 0x20, RZ, 0x3c, !PT ;  /* 0x000000200b2d7812 */ /* 0x040fe400078e3cff */
[----:B------:R-:W-:Y:S02]  /*4e80*/  LOP3.LUT R44, R11, 0x30, RZ, 0x3c, !PT ;  /* 0x000000300b2c7812 */ /* 0x000fe400078e3cff */
[----:B------:R-:W-:-:S02]  /*4e90*/  SHF.R.S32.HI R38, RZ, 0x7, R38 ;  /* 0x00000007ff267819 */ /* 0x000fc40000011426 */
[----:B------:R-:W-:Y:S02]  /*4ea0*/  LEA.HI.X.SX32 R208, R208, c[0x0][0x16c], 0x1, P1 ;  /* 0x00005b00d0d07a11 */ /* 0x000fe400008f0eff */
[----:B------:R-:W-:Y:S02]  /*4eb0*/  LEA.HI.X.SX32 R230, R230, c[0x0][0x16c], 0x1, P2 ;  /* 0x00005b00e6e67a11 */ /* 0x000fe400010f0eff */
[----:B------:R-:W-:Y:S02]  /*4ec0*/  LEA.HI.X.SX32 R209, R209, c[0x0][0x16c], 0x1, P3 ;  /* 0x00005b00d1d17a11 */ /* 0x000fe400018f0eff */
[----:B------:R-:W-:Y:S02]  /*4ed0*/  LEA.HI.X.SX32 R210, R210, c[0x0][0x16c], 0x1, P4 ;  /* 0x00005b00d2d27a11 */ /* 0x000fe400020f0eff */
[----:B------:R-:W-:Y:S02]  /*4ee0*/  LEA.HI.X.SX32 R211, R211, c[0x0][0x16c], 0x1, P5 ;  /* 0x00005b00d3d37a11 */ /* 0x000fe400028f0eff */
[----:B------:R-:W-:-:S02]  /*4ef0*/  LEA.HI.X.SX32 R214, R214, c[0x0][0x16c], 0x1, P6 ;  /* 0x00005b00d6d67a11 */ /* 0x000fc400030f0eff */
[----:B------:R-:W-:Y:S02]  /*4f00*/  LEA.HI.X.SX32 R215, R215, c[0x0][0x16c], 0x1, P0 ;  /* 0x00005b00d7d77a11 */ /* 0x000fe400000f0eff */
[C---:B------:R-:W-:Y:S02]  /*4f10*/  LOP3.LUT R46, R11.reuse, 0x40, RZ, 0x3c, !PT ;  /* 0x000000400b2e7812 */ /* 0x040fe400078e3cff */
[C---:B------:R-:W-:Y:S02]  /*4f20*/  LOP3.LUT R45, R11.reuse, 0x50, RZ, 0x3c, !PT ;  /* 0x000000500b2d7812 */ /* 0x040fe400078e3cff */
[C---:B------:R-:W-:Y:S02]  /*4f30*/  LOP3.LUT R44, R11.reuse, 0x60, RZ, 0x3c, !PT ;  /* 0x000000600b2c7812 */ /* 0x040fe400078e3cff */
[----:B------:R-:W-:Y:S02]  /*4f40*/  LOP3.LUT R252, R11, 0x70, RZ, 0x3c, !PT ;  /* 0x000000700bfc7812 */ /* 0x000fe400078e3cff */
[----:B------:R-:W-:-:S02]  /*4f50*/  LOP3.LUT R249, R6, 0x20, RZ, 0x3c, !PT ;  /* 0x0000002006f97812 */ /* 0x000fc400078e3cff */
[C---:B------:R-:W-:Y:S02]  /*4f60*/  LOP3.LUT R248, R6.reuse, 0x40, RZ, 0x3c, !PT ;  /* 0x0000004006f87812 */ /* 0x040fe400078e3cff */
[----:B------:R-:W-:Y:S02]  /*4f70*/  LOP3.LUT R247, R6, 0x60, RZ, 0x3c, !PT ;  /* 0x0000006006f77812 */ /* 0x000fe400078e3cff */
[----:B------:R-:W-:Y:S02]  /*4f80*/  LOP3.LUT R250, R7, 0x40, RZ, 0x3c, !PT ;  /* 0x0000004007fa7812 */ /* 0x000fe400078e3cff */
[----:B------:R-:W-:Y:S02]  /*4f90*/  LOP3.LUT R251, R8, 0x40, RZ, 0x3c, !PT ;  /* 0x0000004008fb7812 */ /* 0x000fe400078e3cff */
.L_x_2:
[C---:B------:R-:W-:Y:S02]  /*4fa0*/  LOP3.LUT R44, R4.reuse, 0x2, RZ, 0xfc, !PT ;  /* 0x00000002042c7812 */ /* 0x040fe400078efcff */
[C---:B------:R-:W-:Y:S02]  /*4fb0*/  LOP3.LUT R10, R4.reuse, 0x6, RZ, 0xfc, !PT ;  /* 0x00000006040a7812 */ /* 0x040fe400078efcff */
[----:B------:R-:W-:-:S02]  /*4fc0*/  ISETP.GE.AND P0, PT, R4, UR4, PT ;  /* 0x0000000404007c0c */ /* 0x000fc4000bf06270 */
[----:B------:R-:W-:Y:S01]  /*4fd0*/  ISETP.GE.AND P1, PT, R44, UR4, PT ;  /* 0x000000042c007c0c */ /* 0x000fe2000bf26270 */
[----:B------:R-:W-:Y:S01]  /*4fe0*/  IMAD R44, R4, c[0x0][0x188], RZ ;  /* 0x00006200042c7a24 */ /* 0x000fe200078e02ff */
[C---:B------:R-:W-:Y:S01]  /*4ff0*/  ISETP.GE.AND P3, PT, R10.reuse, UR4, PT ;  /* 0x000000040a007c0c */ /* 0x040fe2000bf66270 */
[----:B------:R-:W-:Y:S01]  /*5000*/  IMAD R10, R10, c[0x0][0x188], RZ ;  /* 0x000062000a0a7a24 */ /* 0x000fe200078e02ff */
[----:B------:R-:W-:Y:S01]  /*5010*/  PRMT R124, RZ, 0x7610, R124 ;  /* 0x00007610ff7c7816 */ /* 0x000fe2000000007c */
[--C-:B------:R-:W-:Y:S01]  /*5020*/  IMAD.WIDE R44, R44, 0x2, R42.reuse ;  /* 0x000000022c2c7825 */ /* 0x100fe200078e022a */
[C---:B------:R-:W-:Y:S02]  /*5030*/  LOP3.LUT R11, R4.reuse, 0x4, RZ, 0xfc, !PT ;  /* 0x00000004040b7812 */ /* 0x040fe400078efcff */
[----:B------:R-:W-:Y:S01]  /*5040*/  LOP3.LUT R46, R4, 0x2, RZ, 0xfc, !PT ;  /* 0x00000002042e7812 */ /* 0x000fe200078efcff */
[--C-:B------:R-:W-:Y:S01]  /*5050*/  IMAD.WIDE R52, R10, 0x2, R42.reuse ;  /* 0x000000020a347825 */ /* 0x100fe200078e022a */
[----:B------:R-:W-:Y:S01]  /*5060*/  LOP3.LUT R10, R4, 0x8, RZ, 0xfc, !PT ;  /* 0x00000008040a7812 */ /* 0x000fe200078efcff */
[----:B------:R0:W2:Y:S01]  /*5070*/  @!P0 LDG.E.U16 R124, [R44.64] ;  /* 0x000000062c7c8981 */ /* 0x0000a2000c1e1500 */
[C---:B------:R-:W-:Y:S01]  /*5080*/  ISETP.GE.AND P2, PT, R11.reuse, UR4, PT ;  /* 0x000000040b007c0c */ /* 0x040fe2000bf46270 */
[----:B------:R-:W-:Y:S01]  /*5090*/  IMAD R46, R46, c[0x0][0x188], RZ ;  /* 0x000062002e2e7a24 */ /* 0x000fe200078e02ff */
[----:B------:R-:W-:Y:S01]  /*50a0*/  ISETP.GE.AND P0, PT, R10, UR4, PT ;  /* 0x000000040a007c0c */ /* 0x000fe2000bf06270 */
[----:B------:R-:W-:Y:S01]  /*50b0*/  IMAD R11, R11, c[0x0][0x188], RZ ;  /* 0x000062000b0b7a24 */ /* 0x000fe200078e02ff */
[----:B------:R-:W-:Y:S01]  /*50c0*/  LOP3.LUT R10, R4, 0x10, RZ, 0xfc, !PT ;  /* 0x00000010040a7812 */ /* 0x000fe200078efcff */
[----:B------:R-:W-:Y:S01]  /*50d0*/  IMAD.WIDE R46, R46, 0x2, R42 ;  /* 0x000000022e2e7825 */ /* 0x000fe200078e022a */
[----:B------:R-:W-:-:S02]  /*50e0*/  PRMT R92, RZ, 0x7610, R92 ;  /* 0x00007610ff5c7816 */ /* 0x000fc4000000005c */
[----:B------:R-:W-:Y:S01]  /*50f0*/  ISETP.GE.AND P4, PT, R10, UR4, PT ;  /* 0x000000040a007c0c */ /* 0x000fe2000bf86270 */
[----:B------:R-:W-:Y:S01]  /*5100*/  IMAD.WIDE R48, R11, 0x2, R42 ;  /* 0x000000020b307825 */ /* 0x000fe200078e022a */
[----:B------:R-:W-:Y:S02]  /*5110*/  LOP3.LUT R10, R4, 0x8, RZ, 0xfc, !PT ;  /* 0x00000008040a7812 */ /* 0x000fe400078efcff */
[----:B------:R-:W-:Y:S01]  /*5120*/  PRMT R59, RZ, 0x7610, R59 ;  /* 0x00007610ff3b7816 */ /* 0x000fe2000000003b */
[----:B------:R1:W3:Y:S01]  /*5130*/  @!P1 LDG.E.U16 R92, [R46.64] ;  /* 0x000000062e5c9981 */ /* 0x0002e2000c1e1500 */
[----:B------:R-:W-:Y:S01]  /*5140*/  PRMT R51, RZ, 0x7610, R51 ;  /* 0x00007610ff337816 */ /* 0x000fe20000000033 */
[----:B------:R-:W-:Y:S01]  /*5150*/  IMAD R10, R10, c[0x0][0x188], RZ ;  /* 0x000062000a0a7a24 */ /* 0x000fe200078e02ff */
[C---:B------:R-:W-:Y:S02]  /*5160*/  LOP3.LUT R55, R4.reuse, 0xa, RZ, 0xfc, !PT ;  /* 0x0000000a04377812 */ /* 0x040fe400078efcff */
[----:B------:R-:W-:Y:S01]  /*5170*/  LOP3.LUT R54, R4, 0xc, RZ, 0xfc, !PT ;  /* 0x0000000c04367812 */ /* 0x000fe200078efcff */
[----:B0-----:R-:W-:Y:S01]  /*5180*/  IMAD.WIDE R44, R10, 0x2, R42 ;  /* 0x000000020a2c7825 */ /* 0x001fe200078e022a */
[----:B------:R-:W-:Y:S01]  /*5190*/  LOP3.LUT R10, R4, 0x10, RZ, 0xfc, !PT ;  /* 0x00000010040a7812 */ /* 0x000fe200078efcff */
[----:B------:R0:W4:Y:S01]  /*51a0*/  @!P2 LDG.E.U16 R59, [R48.64] ;  /* 0x00000006303ba981 */ /* 0x000122000c1e1500 */
[C---:B------:R-:W-:Y:S01]  /*51b0*/  ISETP.GE.AND P1, PT, R55.reuse, UR4, PT ;  /* 0x0000000437007c0c */ /* 0x040fe2000bf26270 */
[----:B------:R-:W-:Y:S01]  /*51c0*/  IMAD R55, R55, c[0x0][0x188], RZ ;  /* 0x0000620037377a24 */ /* 0x000fe200078e02ff */
[C---:B------:R-:W-:Y:S01]  /*51d0*/  ISETP.GE.AND P2, PT, R54.reuse, UR4, PT ;  /* 0x0000000436007c0c */ /* 0x040fe2000bf46270 */
[----:B------:R-:W-:Y:S01]  /*51e0*/  IMAD R54, R54, c[0x0][0x188], RZ ;  /* 0x0000620036367a24 */ /* 0x000fe200078e02ff */
[----:B------:R-:W-:Y:S01]  /*51f0*/  PRMT R108, RZ, 0x7610, R108 ;  /* 0x00007610ff6c7816 */ /* 0x000fe2000000006c */
[----:B------:R-:W-:Y:S01]  /*5200*/  IMAD R10, R10, c[0x0][0x188], RZ ;  /* 0x000062000a0a7a24 */ /* 0x000fe200078e02ff */
[----:B------:R-:W-:Y:S01]  /*5210*/  PRMT R99, RZ, 0x7610, R99 ;  /* 0x00007610ff637816 */ /* 0x000fe20000000063 */
[--C-:B-1----:R-:W-:Y:S01]  /*5220*/  IMAD.WIDE R46, R55, 0x2, R42.reuse ;  /* 0x00000002372e7825 */ /* 0x102fe200078e022a */
[----:B------:R-:W-:Y:S01]  /*5230*/  LOP3.LUT R11, R4, 0xe, RZ, 0xfc, !PT ;  /* 0x0000000e040b7812 */ /* 0x000fe200078efcff */
[----:B------:R1:W5:Y:S02]  /*5240*/  @!P3 LDG.E.U16 R51, [R52.64] ;  /* 0x000000063433b981 */ /* 0x000364000c1e1500 */
[----:B0-----:R-:W-:-:S02]  /*5250*/  IMAD.WIDE R48, R54, 0x2, R42 ;  /* 0x0000000236307825 */ /* 0x001fc400078e022a */
[----:B------:R0:W2:Y:S02]  /*5260*/  @!P0 LDG.E.U16 R108, [R44.64] ;  /* 0x000000062c6c8981 */ /* 0x0000a4000c1e1500 */
[----:B------:R-:W-:Y:S01]  /*5270*/  IMAD.WIDE R54, R10, 0x2, R42 ;  /* 0x000000020a367825 */ /* 0x000fe200078e022a */
[----:B------:R-:W-:-:S04]  /*5280*/  LOP3.LUT R10, R4, 0x12, RZ, 0xfc, !PT ;  /* 0x00000012040a7812 */ /* 0x000fc800078efcff */
[----:B------:R-:W-:Y:S01]  /*5290*/  ISETP.GE.AND P0, PT, R10, UR4, PT ;  /* 0x000000040a007c0c */ /* 0x000fe2000bf06270 */
[----:B------:R0:W2:Y:S01]  /*52a0*/  @!P4 LDG.E.U16 R99, [R54.64] ;  /* 0x000000063663c981 */ /* 0x0000a2000c1e1500 */
[----:B------:R-:W-:-:S04]  /*52b0*/  LOP3.LUT R10, R4, 0x1a, RZ, 0xfc, !PT ;  /* 0x0000001a040a7812 */ /* 0x000fc800078efcff */
[----:B------:R-:W-:Y:S02]  /*52c0*/  ISETP.GE.AND P4, PT, R10, UR4, PT ;  /* 0x000000040a007c0c */ /* 0x000fe4000bf86270 */
[----:B------:R-:W-:Y:S02]  /*52d0*/  LOP3.LUT R10, R4, 0x12, RZ, 0xfc, !PT ;  /* 0x00000012040a7812 */ /* 0x000fe400078efcff */
[----:B------:R-:W-:Y:S02]  /*52e0*/  PRMT R58, RZ, 0x7610, R58 ;  /* 0x00007610ff3a7816 */ /* 0x000fe4000000003a */
[C---:B------:R-:W-:Y:S01]  /*52f0*/  ISETP.GE.AND P3, PT, R11.reuse, UR4, PT ;  /* 0x000000040b007c0c */ /* 0x040fe2000bf66270 */
[----:B------:R-:W-:Y:S01]  /*5300*/  IMAD R10, R10, c[0x0][0x188], RZ ;  /* 0x000062000a0a7a24 */ /* 0x000fe200078e02ff */
[----:B------:R-:W-:Y:S02]  /*5310*/  PRMT R79, RZ, 0x7610, R79 ;  /* 0x00007610ff4f7816 */ /* 0x000fe4000000004f */
[C---:B------:R-:W-:Y:S01]  /*5320*/  LOP3.LUT R60, R4.reuse, 0x16, RZ, 0xfc, !PT ;  /* 0x00000016043c7812 */ /* 0x040fe200078efcff */
[----:B------:R-:W-:Y:S01]  /*5330*/  IMAD R11, R11, c[0x0][0x188], RZ ;  /* 0x000062000b0b7a24 */ /* 0x000fe200078e02ff */
[----:B------:R1:W2:Y:S01]  /*5340*/  @!P2 LDG.E.U16 R58, [R48.64] ;  /* 0x00000006303aa981 */ /* 0x0002a2000c1e1500 */
[----:B------:R-:W-:Y:S01]  /*5350*/  LOP3.LUT R61, R4, 0x14, RZ, 0xfc, !PT ;  /* 0x00000014043d7812 */ /* 0x000fe200078efcff */
[--C-:B0-----:R-:W-:Y:S01]  /*5360*/  IMAD.WIDE R44, R10, 0x2, R42.reuse ;  /* 0x000000020a2c7825 */ /* 0x101fe200078e022a */
[----:B------:R-:W-:Y:S01]  /*5370*/  ISETP.GE.AND P2, PT, R60, UR4, PT ;  /* 0x000000043c007c0c */ /* 0x000fe2000bf46270 */
[----:B------:R0:W2:Y:S01]  /*5380*/  @!P1 LDG.E.U16 R79, [R46.64] ;  /* 0x000000062e4f9981 */ /* 0x0000a2000c1e1500 */
[----:B------:R-:W-:Y:S01]  /*5390*/  LOP3.LUT R10, R4, 0x1a, RZ, 0xfc, !PT ;  /* 0x0000001a040a7812 */ /* 0x000fe200078efcff */
[----:B-1----:R-:W-:Y:S01]  /*53a0*/  IMAD.WIDE R52, R11, 0x2, R42 ;  /* 0x000000020b347825 */ /* 0x002fe200078e022a */
[----:B------:R-:W-:-:S02]  /*53b0*/  PRMT R50, RZ, 0x7610, R50 ;  /* 0x00007610ff327816 */ /* 0x000fc40000000032 */
[C---:B------:R-:W-:Y:S01]  /*53c0*/  ISETP.GE.AND P1, PT, R61.reuse, UR4, PT ;  /* 0x000000043d007c0c */ /* 0x040fe2000bf26270 */
[----:B------:R-:W-:Y:S02]  /*53d0*/  IMAD R61, R61, c[0x0][0x188], RZ ;  /* 0x000062003d3d7a24 */ /* 0x000fe400078e02ff */
[----:B------:R-:W-:Y:S01]  /*53e0*/  IMAD R60, R60, c[0x0][0x188], RZ ;  /* 0x000062003c3c7a24 */ /* 0x000fe200078e02ff */
[----:B------:R1:W2:Y:S01]  /*53f0*/  @!P3 LDG.E.U16 R50, [R52.64] ;  /* 0x000000063432b981 */ /* 0x0002a2000c1e1500 */
[----:B------:R-:W-:Y:S01]  /*5400*/  IMAD R10, R10, c[0x0][0x188], RZ ;  /* 0x000062000a0a7a24 */ /* 0x000fe200078e02ff */
[----:B------:R-:W-:Y:S01]  /*5410*/  PRMT R49, RZ, 0x7610, R49 ;  /* 0x00007610ff317816 */ /* 0x000fe20000000031 */
[----:B0-----:R-:W-:Y:S01]  /*5420*/  IMAD.WIDE R46, R61, 0x2, R42 ;  /* 0x000000023d2e7825 */ /* 0x001fe200078e022a */
[----:B------:R-:W-:-:S03]  /*5430*/  PRMT R57, RZ, 0x7610, R57 ;  /* 0x00007610ff397816 */ /* 0x000fc60000000039 */
[--C-:B-1----:R-:W-:Y:S01]  /*5440*/  IMAD.WIDE R52, R60, 0x2, R42.reuse ;  /* 0x000000023c347825 */ /* 0x102fe200078e022a */
[----:B------:R-:W-:Y:S02]  /*5450*/  LOP3.LUT R11, R4, 0x18, RZ, 0xfc, !PT ;  /* 0x00000018040b7812 */ /* 0x000fe400078efcff */
[----:B------:R0:W2:Y:S01]  /*5460*/  @!P1 LDG.E.U16 R57, [R46.64] ;  /* 0x000000062e399981 */ /* 0x0000a2000c1e1500 */
[----:B------:R-:W-:Y:S01]  /*5470*/  IMAD.WIDE R60, R10, 0x2, R42 ;  /* 0x000000020a3c7825 */ /* 0x000fe200078e022a */
[----:B------:R-:W-:Y:S02]  /*5480*/  LOP3.LUT R10, R4, 0x1c, RZ, 0xfc, !PT ;  /* 0x0000001c040a7812 */ /* 0x000fe400078efcff */
[----:B------:R1:W2:Y:S02]  /*5490*/  @!P2 LDG.E.U16 R49, [R52.64] ;  /* 0x000000063431a981 */ /* 0x0002a4000c1e1500 */
[----:B------:R-:W-:Y:S02]  /*54a0*/  ISETP.GE.AND P2, PT, R10, UR4, PT ;  /* 0x000000040a007c0c */ /* 0x000fe4000bf46270 */
[----:B------:R-:W-:-:S02]  /*54b0*/  LOP3.LUT R10, R4, 0x24, RZ, 0xfc, !PT ;  /* 0x00000024040a7812 */ /* 0x000fc400078efcff */
[C---:B------:R-:W-:Y:S02]  /*54c0*/  ISETP.GE.AND P3, PT, R11.reuse, UR4, PT ;  /* 0x000000040b007c0c */ /* 0x040fe4000bf66270 */
[----:B------:R-:W-:Y:S02]  /*54d0*/  ISETP.GE.AND P1, PT, R10, UR4, PT ;  /* 0x000000040a007c0c */ /* 0x000fe4000bf26270 */
[----:B------:R-:W-:Y:S01]  /*54e0*/  LOP3.LUT R10, R4, 0x1c, RZ, 0xfc, !PT ;  /* 0x0000001c040a7812 */ /* 0x000fe200078efcff */
[----:B------:R-:W-:Y:S01]  /*54f0*/  IMAD R11, R11, c[0x0][0x188], RZ ;  /* 0x000062000b0b7a24 */ /* 0x000fe200078e02ff */
[----:B------:R-:W-:Y:S02]  /*5500*/  PRMT R78, RZ, 0x7610, R78 ;  /* 0x00007610ff4e7816 */ /* 0x000fe4000000004e */
[----:B------:R-:W-:Y:S01]  /*5510*/  PRMT R98, RZ, 0x7610, R98 ;  /* 0x00007610ff627816 */ /* 0x000fe20000000062 */
[----:B------:R-:W-:Y:S01]  /*5520*/  IMAD R10, R10, c[0x0][0x188], RZ ;  /* 0x000062000a0a7a24 */ /* 0x000fe200078e02ff */
[----:B------:R-:W-:Y:S01]  /*5530*/  PRMT R77, RZ, 0x7610, R77 ;  /* 0x00007610ff4d7816 */ /* 0x000fe2000000004d */
[----:B------:R-:W-:Y:S01]  /*5540*/  IMAD.WIDE R54, R11, 0x2, R42 ;  /* 0x000000020b367825 */ /* 0x000fe200078e022a */
[----:B------:R0:W2:Y:S01]  /*5550*/  @!P0 LDG.E.U16 R78, [R44.64] ;  /* 0x000000062c4e8981 */ /* 0x0000a2000c1e1500 */
[----:B------:R-:W-:-:S02]  /*5560*/  LOP3.LUT R101, R4, 0x1e, RZ, 0xfc, !PT ;  /* 0x0000001e04657812 */ /* 0x000fc400078efcff */
[----:B------:R-:W-:Y:S01]  /*5570*/  LOP3.LUT R100, R4, 0x20, RZ, 0xfc, !PT ;  /* 0x0000002004647812 */ /* 0x000fe200078efcff */
[----:B------:R1:W2:Y:S01]  /*5580*/  @!P3 LDG.E.U16 R98, [R54.64] ;  /* 0x000000063662b981 */ /* 0x0002a2000c1e1500 */
[----:B------:R-:W-:-:S03]  /*5590*/  ISETP.GE.AND P3, PT, R101, UR4, PT ;  /* 0x0000000465007c0c */ /* 0x000fc6000bf66270 */
[----:B------:R1:W2:Y:S01]  /*55a0*/  @!P4 LDG.E.U16 R77, [R60.64] ;  /* 0x000000063c4dc981 */ /* 0x0002a2000c1e1500 */
[----:B0-----:R-:W-:Y:S01]  /*55b0*/  IMAD.WIDE R44, R10, 0x2, R42 ;  /* 0x000000020a2c7825 */ /* 0x001fe200078e022a */
[----:B------:R-:W-:Y:S02]  /*55c0*/  LOP3.LUT R10, R4, 0x26, RZ, 0xfc, !PT ;  /* 0x00000026040a7812 */ /* 0x000fe400078efcff */
[----:B------:R-:W-:Y:S02]  /*55d0*/  ISETP.GE.AND P4, PT, R100, UR4, PT ;  /* 0x0000000464007c0c */ /* 0x000fe4000bf86270 */
[----:B------:R-:W-:Y:S02]  /*55e0*/  ISETP.GE.AND P0, PT, R10, UR4, PT ;  /* 0x000000040a007c0c */ /* 0x000fe4000bf06270 */
[----:B------:R-:W-:Y:S01]  /*55f0*/  LOP3.LUT R10, R4, 0x24, RZ, 0xfc, !PT ;  /* 0x00000024040a7812 */ /* 0x000fe200078efcff */
[----:B------:R-:W-:Y:S01]  /*5600*/  IMAD R101, R101, c[0x0][0x188], RZ ;  /* 0x0000620065657a24 */ /* 0x000fe200078e02ff */
[----:B------:R-:W-:Y:S01]  /*5610*/  PRMT R56, RZ, 0x7610, R56 ;  /* 0x00007610ff387816 */ /* 0x000fe20000000038 */
[----:B------:R-:W-:Y:S01]  /*5620*/  IMAD R100, R100, c[0x0][0x188], RZ ;  /* 0x0000620064647a24 */ /* 0x000fe200078e02ff */
[----:B------:R-:W-:Y:S01]  /*5630*/  LOP3.LUT R11, R4, 0x22, RZ, 0xfc, !PT ;  /* 0x00000022040b7812 */ /* 0x000fe200078efcff */
[----:B------:R-:W-:Y:S01]  /*5640*/  IMAD R10, R10, c[0x0][0x188], RZ ;  /* 0x000062000a0a7a24 */ /* 0x000fe200078e02ff */
[----:B-1----:R-:W-:Y:S01]  /*5650*/  LOP3.LUT R60, R4, 0x26, RZ, 0xfc, !PT ;  /* 0x00000026043c7812 */ /* 0x002fe200078efcff */
[----:B------:R-:W-:Y:S01]  /*5660*/  IMAD.WIDE R46, R101, 0x2, R42 ;  /* 0x00000002652e7825 */ /* 0x000fe200078e022a */
[----:B------:R-:W-:Y:S01]  /*5670*/  PRMT R48, RZ, 0x7610, R48 ;  /* 0x00007610ff307816 */ /* 0x000fe20000000030 */
[----:B------:R0:W2:Y:S01]  /*5680*/  @!P2 LDG.E.U16 R56, [R44.64] ;  /* 0x000000062c38a981 */ /* 0x0000a2000c1e1500 */
[----:B------:R-:W-:Y:S01]  /*5690*/  PRMT R97, RZ, 0x7610, R97 ;  /* 0x00007610ff617816 */ /* 0x000fe20000000061 */
[----:B------:R-:W-:Y:S01]  /*56a0*/  IMAD.WIDE R52, R100, 0x2, R42 ;  /* 0x0000000264347825 */ /* 0x000fe200078e022a */
[----:B------:R-:W-:-:S02]  /*56b0*/  ISETP.GE.AND P5, PT, R11, UR4, PT ;  /* 0x000000040b007c0c */ /* 0x000fc4000bfa6270 */
[----:B------:R1:W2:Y:S01]  /*56c0*/  @!P3 LDG.E.U16 R48, [R46.64] ;  /* 0x000000062e30b981 */ /* 0x0002a2000c1e1500 */
[----:B------:R-:W-:Y:S02]  /*56d0*/  IMAD R60, R60, c[0x0][0x188], RZ ;  /* 0x000062003c3c7a24 */ /* 0x000fe400078e02ff */
[----:B0-----:R-:W-:Y:S01]  /*56e0*/  IMAD.WIDE R44, R10, 0x2, R42 ;  /* 0x000000020a2c7825 */ /* 0x001fe200078e022a */
[----:B------:R-:W-:Y:S01]  /*56f0*/  LOP3.LUT R10, R4, 0x2a, RZ, 0xfc, !PT ;  /* 0x0000002a040a7812 */ /* 0x000fe200078efcff */
[----:B------:R0:W2:Y:S02]  /*5700*/  @!P4 LDG.E.U16 R97, [R52.64] ;  /* 0x000000063461c981 */ /* 0x0000a4000c1e1500 */
[----:B------:R-:W-:Y:S01]  /*5710*/  IMAD R11, R11, c[0x0][0x188], RZ ;  /* 0x000062000b0b7a24 */ /* 0x000fe200078e02ff */
[----:B-1----:R-:W-:Y:S02]  /*5720*/  PRMT R47, RZ, 0x7610, R47 ;  /* 0x00007610ff2f7816 */ /* 0x002fe4000000002f */
[----:B------:R-:W-:Y:S01]  /*5730*/  ISETP.GE.AND P3, PT, R10, UR4, PT ;  /* 0x000000040a007c0c */ /* 0x000fe2000bf66270 */
[----:B------:R-:W-:Y:S01]  /*5740*/  IMAD.WIDE R54, R11, 0x2, R42 ;  /* 0x000000020b367825 */ /* 0x000fe200078e022a */
[----:B------:R-:W-:-:S03]  /*5750*/  PRMT R76, RZ, 0x7610, R76 ;  /* 0x00007610ff4c7816 */ /* 0x000fc6000000004c */
[----:B0-----:R-:W-:Y:S01]  /*5760*/  IMAD.WIDE R52, R60, 0x2, R42 ;  /* 0x000000023c347825 */ /* 0x001fe200078e022a */
[----:B------:R-:W-:Y:S02]  /*5770*/  LOP3.LUT R10, R4, 0x2e, RZ, 0xfc, !PT ;  /* 0x0000002e040a7812 */ /* 0x000fe400078efcff */
[----:B------:R0:W2:Y:S04]  /*5780*/  @!P5 LDG.E.U16 R76, [R54.64] ;  /* 0x00000006364cd981 */ /* 0x0000a8000c1e1500 */
[----:B------:R1:W2:Y:S01]  /*5790*/  @!P0 LDG.E.U16 R47, [R52.64] ;  /* 0x00000006342f8981 */ /* 0x0002a2000c1e1500 */
[----:B------:R-:W-:Y:S02]  /*57a0*/  ISETP.GE.AND P0, PT, R10, UR4, PT ;  /* 0x000000040a007c0c */ /* 0x000fe4000bf06270 */
[----:B------:R-:W-:-:S02]  /*57b0*/  LOP3.LUT R10, R4, 0x28, RZ, 0xfc, !PT ;  /* 0x00000028040a7812 */ /* 0x000fc400078efcff */
[----:B0-----:R-:W-:-:S03]  /*57c0*/  PRMT R55, RZ, 0x7610, R55 ;  /* 0x00007610ff377816 */ /* 0x001fc60000000037 */
[----:B------:R-:W-:Y:S01]  /*57d0*/  IMAD R10, R10, c[0x0][0x188], RZ ;  /* 0x000062000a0a7a24 */ /* 0x000fe200078e02ff */
[----:B------:R-:W-:Y:S02]  /*57e0*/  LOP3.LUT R11, R4, 0x28, RZ, 0xfc, !PT ;  /* 0x00000028040b7812 */ /* 0x000fe400078efcff */
[----:B------:R0:W2:Y:S02]  /*57f0*/  @!P1 LDG.E.U16 R55, [R44.64] ;  /* 0x000000062c379981 */ /* 0x0000a4000c1e1500 */
[----:B------:R-:W-:Y:S01]  /*5800*/  ISETP.GE.AND P2, PT, R11, UR4, PT ;  /* 0x000000040b007c0c */ /* 0x000fe2000bf46270 */
[----:B0-----:R-:W-:Y:S01]  /*5810*/  IMAD.WIDE R44, R10, 0x2, R42 ;  /* 0x000000020a2c7825 */ /* 0x001fe200078e022a */
[----:B------:R-:W-:Y:S02]  /*5820*/  LOP3.LUT R10, R4, 0x2c, RZ, 0xfc, !PT ;  /* 0x0000002c040a7812 */ /* 0x000fe400078efcff */
[----:B------:R-:W-:-:S03]  /*5830*/  PRMT R96, RZ, 0x7610, R96 ;  /* 0x00007610ff607816 */ /* 0x000fc60000000060 */
[----:B------:R-:W-:-:S06]  /*5840*/  IMAD R10, R10, c[0x0][0x188], RZ ;  /* 0x000062000a0a7a24 */ /* 0x000fcc00078e02ff */
[----:B------:R0:W2:Y:S01]  /*5850*/  @!P2 LDG.E.U16 R96, [R44.64] ;  /* 0x000000062c60a981 */ /* 0x0000a2000c1e1500 */
[----:B------:R-:W-:Y:S01]  /*5860*/  IMAD.WIDE R60, R10, 0x2, R42 ;  /* 0x000000020a3c7825 */ /* 0x000fe200078e022a */
[C---:B------:R-:W-:Y:S02]  /*5870*/  LOP3.LUT R10, R4.reuse, 0x32, RZ, 0xfc, !PT ;  /* 0x00000032040a7812 */ /* 0x040fe400078efcff */
[----:B------:R-:W-:Y:S02]  /*5880*/  LOP3.LUT R11, R4, 0x2c, RZ, 0xfc, !PT ;  /* 0x0000002c040b7812 */ /* 0x000fe400078efcff */
[----:B------:R-:W-:Y:S02]  /*5890*/  ISETP.GE.AND P2, PT, R10, UR4, PT ;  /* 0x000000040a007c0c */ /* 0x000fe4000bf46270 */
[----:B------:R-:W-:Y:S02]  /*58a0*/  LOP3.LUT R10, R4, 0x2e, RZ, 0xfc, !PT ;  /* 0x0000002e040a7812 */ /* 0x000fe400078efcff */
[----:B------:R-:W-:-:S03]  /*58b0*/  ISETP.GE.AND P1, PT, R11, UR4, PT ;  /* 0x000000040b007c0c */ /* 0x000fc6000bf26270 */
[----:B------:R-:W-:Y:S01]  /*58c0*/  IMAD R10, R10, c[0x0][0x188], RZ ;  /* 0x000062000a0a7a24 */ /* 0x000fe200078e02ff */
[----:B------:R-:W-:-:S03]  /*58d0*/  LOP3.LUT R11, R4, 0x2a, RZ, 0xfc, !PT ;  /* 0x0000002a040b7812 */ /* 0x000fc600078efcff */
[----:B0-----:R-:W-:Y:S01]  /*58e0*/  IMAD.WIDE R44, R10, 0x2, R42 ;  /* 0x000000020a2c7825 */ /* 0x001fe200078e022a */
[----:B------:R-:W-:Y:S02]  /*58f0*/  LOP3.LUT R10, R4, 0x32, RZ, 0xfc, !PT ;  /* 0x00000032040a7812 */ /* 0x000fe400078efcff */
[----:B------:R-:W-:Y:S01]  /*5900*/  PRMT R54, RZ, 0x7610, R54 ;  /* 0x00007610ff367816 */ /* 0x000fe20000000036 */
[----:B------:R-:W-:Y:S02]  /*5910*/  IMAD R11, R11, c[0x0][0x188], RZ ;  /* 0x000062000b0b7a24 */ /* 0x000fe400078e02ff */
[----:B------:R-:W-:Y:S01]  /*5920*/  IMAD R10, R10, c[0x0][0x188], RZ ;  /* 0x000062000a0a7a24 */ /* 0x000fe200078e02ff */
[----:B------:R-:W-:Y:S01]  /*5930*/  PRMT R63, RZ, 0x7610, R63 ;  /* 0x00007610ff3f7816 */ /* 0x000fe2000000003f */
[--C-:B-1----:R-:W-:Y:S01]  /*5940*/  IMAD.WIDE R52, R11, 0x2, R42.reuse ;  /* 0x000000020b347825 */ /* 0x102fe200078e022a */
[----:B------:R0:W2:Y:S04]  /*5950*/  @!P1 LDG.E.U16 R54, [R60.64] ;  /* 0x000000063c369981 */ /* 0x0000a8000c1e1500 */
[----:B------:R1:W2:Y:S01]  /*5960*/  @!P3 LDG.E.U16 R63, [R52.64] ;  /* 0x00000006343fb981 */ /* 0x0002a2000c1e1500 */
[----:B0-----:R-:W-:Y:S01]  /*5970*/  IMAD.WIDE R60, R10, 0x2, R42 ;  /* 0x000000020a3c7825 */ /* 0x001fe200078e022a */
[----:B------:R-:W-:-:S04]  /*5980*/  LOP3.LUT R10, R4, 0x38, RZ, 0xfc, !PT ;  /* 0x00000038040a7812 */ /* 0x000fc800078efcff */
[----:B------:R-:W-:Y:S02]  /*5990*/  ISETP.GE.AND P3, PT, R10, UR4, PT ;  /* 0x000000040a007c0c */ /* 0x000fe4000bf66270 */
[C---:B------:R-:W-:Y:S02]  /*59a0*/  LOP3.LUT R10, R4.reuse, 0x34, RZ, 0xfc, !PT ;  /* 0x00000034040a7812 */ /* 0x040fe400078efcff */
[----:B------:R-:W-:Y:S02]  /*59b0*/  PRMT R62, RZ, 0x7610, R62 ;  /* 0x00007610ff3e7816 */ /* 0x000fe4000000003e */
[----:B------:R-:W-:Y:S01]  /*59c0*/  LOP3.LUT R11, R4, 0x30, RZ, 0xfc, !PT ;  /* 0x00000030040b7812 */ /* 0x000fe200078efcff */
[----:B------:R-:W-:Y:S01]  /*59d0*/  IMAD R10, R10, c[0x0][0x188], RZ ;  /* 0x000062000a0a7a24 */ /* 0x000fe200078e02ff */
[C---:B------:R-:W-:Y:S02]  /*59e0*/  LOP3.LUT R100, R4.reuse, 0x30, RZ, 0xfc, !PT ;  /* 0x0000003004647812 */ /* 0x040fe400078efcff */
[----:B------:R-:W-:Y:S01]  /*59f0*/  ISETP.GE.AND P4, PT, R11, UR4, PT ;  /* 0x000000040b007c0c */ /* 0x000fe2000bf86270 */
[----:B------:R0:W2:Y:S01]  /*5a00*/  @!P2 LDG.E.U16 R62, [R60.64] ;  /* 0x000000063c3ea981 */ /* 0x0000a2000c1e1500 */
[----:B------:R-:W-:-:S02]  /*5a10*/  LOP3.LUT R11, R4, 0x34, RZ, 0xfc, !PT ;  /* 0x00000034040b7812 */ /* 0x000fc400078efcff */
[----:B------:R-:W-:Y:S01]  /*5a20*/  PRMT R46, RZ, 0x7610, R46 ;  /* 0x00007610ff2e7816 */ /* 0x000fe2000000002e */
[----:B------:R-:W-:Y:S01]  /*5a30*/  IMAD R100, R100, c[0x0][0x188], RZ ;  /* 0x0000620064647a24 */ /* 0x000fe200078e02ff */
[----:B------:R-:W-:Y:S01]  /*5a40*/  ISETP.GE.AND P1, PT, R11, UR4, PT ;  /* 0x000000040b007c0c */ /* 0x000fe2000bf26270 */
[--C-:B0-----:R-:W-:Y:S01]  /*5a50*/  IMAD.WIDE R60, R10, 0x2, R42.reuse ;  /* 0x000000020a3c7825 */ /* 0x101fe200078e022a */
[C---:B------:R-:W-:Y:S02]  /*5a60*/  LOP3.LUT R10, R4.reuse, 0x36, RZ, 0xfc, !PT ;  /* 0x00000036040a7812 */ /* 0x040fe400078efcff */
[----:B------:R0:W2:Y:S01]  /*5a70*/  @!P0 LDG.E.U16 R46, [R44.64] ;  /* 0x000000062c2e8981 */ /* 0x0000a2000c1e1500 */
[----:B------:R-:W-:Y:S02]  /*5a80*/  LOP3.LUT R11, R4, 0x36, RZ, 0xfc, !PT ;  /* 0x00000036040b7812 */ /* 0x000fe400078efcff */
[----:B------:R-:W-:Y:S02]  /*5a90*/  IMAD R10, R10, c[0x0][0x188], RZ ;  /* 0x000062000a0a7a24 */ /* 0x000fe400078e02ff */
[----:B------:R-:W-:Y:S01]  /*5aa0*/  ISETP.GE.AND P0, PT, R11, UR4, PT ;  /* 0x000000040b007c0c */ /* 0x000fe2000bf06270 */
[----:B-1----:R-:W-:Y:S01]  /*5ab0*/  IMAD.WIDE R52, R100, 0x2, R42 ;  /* 0x0000000264347825 */ /* 0x002fe200078e022a */
[----:B------:R-:W-:-:S03]  /*5ac0*/  LOP3.LUT R11, R4, 0x3a, RZ, 0xfc, !PT ;  /* 0x0000003a040b7812 */ /* 0x000fc600078efcff */
[----:B------:R-:W-:Y:S01]  /*5ad0*/  IMAD.WIDE R100, R10, 0x2, R42 ;  /* 0x000000020a647825 */ /* 0x000fe200078e022a */
[----:B------:R-:W-:Y:S02]  /*5ae0*/  LOP3.LUT R10, R4, 0x3a, RZ, 0xfc, !PT ;  /* 0x0000003a040a7812 */ /* 0x000fe400078efcff */
[----:B------:R-:W-:Y:S02]  /*5af0*/  PRMT R95, RZ, 0x7610, R95 ;  /* 0x00007610ff5f7816 */ /* 0x000fe4000000005f */
[----:B------:R-:W-:Y:S01]  /*5b00*/  ISETP.GE.AND P2, PT, R11, UR4, PT ;  /* 0x000000040b007c0c */ /* 0x000fe2000bf46270 */
[----:B------:R-:W-:Y:S01]  /*5b10*/  IMAD R10, R10, c[0x0][0x188], RZ ;  /* 0x000062000a0a7a24 */ /* 0x000fe200078e02ff */
[----:B------:R-:W-:Y:S02]  /*5b20*/  LOP3.LUT R11, R4, 0x38, RZ, 0xfc, !PT ;  /* 0x00000038040b7812 */ /* 0x000fe400078efcff */
[----:B0-----:R-:W-:Y:S01]  /*5b30*/  PRMT R45, RZ, 0x7610, R45 ;  /* 0x00007610ff2d7816 */ /* 0x001fe2000000002d */
[----:B------:R0:W2:Y:S01]  /*5b40*/  @!P4 LDG.E.U16 R95, [R52.64] ;  /* 0x00000006345fc981 */ /* 0x0000a2000c1e1500 */
[----:B------:R-:W-:Y:S01]  /*5b50*/  IMAD.WIDE R104, R10, 0x2, R42 ;  /* 0x000000020a687825 */ /* 0x000fe200078e022a */
[----:B------:R-:W-:-:S03]  /*5b60*/  LOP3.LUT R10, R4, 0x3c, RZ, 0xfc, !PT ;  /* 0x0000003c040a7812 */ /* 0x000fc600078efcff */
[----:B------:R-:W-:Y:S01]  /*5b70*/  IMAD R11, R11, c[0x0][0x188], RZ ;  /* 0x000062000b0b7a24 */ /* 0x000fe200078e02ff */
[----:B------:R-:W-:Y:S01]  /*5b80*/  PRMT R94, RZ, 0x7610, R94 ;  /* 0x00007610ff5e7816 */ /* 0x000fe2000000005e */
[----:B------:R1:W2:Y:S01]  /*5b90*/  @!P0 LDG.E.U16 R45, [R100.64] ;  /* 0x00000006642d8981 */ /* 0x0002a2000c1e1500 */
[----:B0-----:R-:W-:Y:S01]  /*5ba0*/  PRMT R53, RZ, 0x7610, R53 ;  /* 0x00007610ff357816 */ /* 0x001fe20000000035 */
[----:B------:R-:W-:Y:S01]  /*5bb0*/  IMAD.WIDE R102, R11, 0x2, R42 ;  /* 0x000000020b667825 */ /* 0x000fe200078e022a */
[----:B------:R-:W-:Y:S02]  /*5bc0*/  ISETP.GE.AND P0, PT, R10, UR4, PT ;  /* 0x000000040a007c0c */ /* 0x000fe4000bf06270 */
[C---:B------:R-:W-:Y:S02]  /*5bd0*/  LOP3.LUT R10, R4.reuse, 0x42, RZ, 0xfc, !PT ;  /* 0x00000042040a7812 */ /* 0x040fe400078efcff */
[----:B------:R0:W2:Y:S01]  /*5be0*/  @!P1 LDG.E.U16 R53, [R60.64] ;  /* 0x000000063c359981 */ /* 0x0000a2000c1e1500 */
[----:B------:R-:W-:-:S03]  /*5bf0*/  LOP3.LUT R11, R4, 0x40, RZ, 0xfc, !PT ;  /* 0x00000040040b7812 */ /* 0x000fc600078efcff */
[----:B------:R1:W2:Y:S01]  /*5c00*/  @!P3 LDG.E.U16 R94, [R102.64] ;  /* 0x00000006665eb981 */ /* 0x0002a2000c1e1500 */
[----:B------:R-:W-:Y:S02]  /*5c10*/  ISETP.GE.AND P3, PT, R10, UR4, PT ;  /* 0x000000040a007c0c */ /* 0x000fe4000bf66270 */
[----:B0-----:R-:W-:Y:S02]  /*5c20*/  PRMT R61, RZ, 0x7610, R61 ;  /* 0x00007610ff3d7816 */ /* 0x001fe4000000003d */
[----:B------:R-:W-:-:S04]  /*5c30*/  LOP3.LUT R10, R4, 0x3e, RZ, 0xfc, !PT ;  /* 0x0000003e040a7812 */ /* 0x000fc800078efcff */
[----:B------:R0:W2:Y:S01]  /*5c40*/  @!P2 LDG.E.U16 R61, [R104.64] ;  /* 0x00000006683da981 */ /* 0x0000a2000c1e1500 */
[----:B------:R-:W-:Y:S01]  /*5c50*/  ISETP.GE.AND P2, PT, R11, UR4, PT ;  /* 0x000000040b007c0c */ /* 0x000fe2000bf46270 */
[----:B------:R-:W-:Y:S01]  /*5c60*/  IMAD R10, R10, c[0x0][0x188], RZ ;  /* 0x000062000a0a7a24 */ /* 0x000fe200078e02ff */
[C---:B------:R-:W-:Y:S02]  /*5c70*/  LOP3.LUT R11, R4.reuse, 0x3c, RZ, 0xfc, !PT ;  /* 0x0000003c040b7812 */ /* 0x040fe400078efcff */
[----:B------:R-:W-:Y:S01]  /*5c80*/  LOP3.LUT R106, R4, 0x3e, RZ, 0xfc, !PT ;  /* 0x0000003e046a7812 */ /* 0x000fe200078efcff */
[----:B-1----:R-:W-:Y:S01]  /*5c90*/  IMAD.WIDE R102, R10, 0x2, R42 ;  /* 0x000000020a667825 */ /* 0x002fe200078e022a */
[----:B------:R-:W-:Y:S02]  /*5ca0*/  LOP3.LUT R10, R4, 0x40, RZ, 0xfc, !PT ;  /* 0x00000040040a7812 */ /* 0x000fe400078efcff */
[----:B------:R-:W-:Y:S01]  /*5cb0*/  ISETP.GE.AND P1, PT, R106, UR4, PT ;  /* 0x000000046a007c0c */ /* 0x000fe2000bf26270 */
[----:B------:R-:W-:-:S02]  /*5cc0*/  IMAD R11, R11, c[0x0][0x188], RZ ;  /* 0x000062000b0b7a24 */ /* 0x000fc400078e02ff */
[----:B------:R-:W-:Y:S02]  /*5cd0*/  IMAD R10, R10, c[0x0][0x188], RZ ;  /* 0x000062000a0a7a24 */ /* 0x000fe400078e02ff */
[----:B------:R-:W-:Y:S01]  /*5ce0*/  IMAD.WIDE R100, R11, 0x2, R42 ;  /* 0x000000020b647825 */ /* 0x000fe200078e022a */
[----:B------:R-:W-:Y:S02]  /*5cf0*/  LOP3.LUT R11, R4, 0x42, RZ, 0xfc, !PT ;  /* 0x00000042040b7812 */ /* 0x000fe400078efcff */
[----:B------:R-:W-:Y:S01]  /*5d00*/  PRMT R44, RZ, 0x7610, R44 ;  /* 0x00007610ff2c7816 */ /* 0x000fe2000000002c */
[----:B0-----:R-:W-:Y:S01]  /*5d10*/  IMAD.WIDE R104, R10, 0x2, R42 ;  /* 0x000000020a687825 */ /* 0x001fe200078e022a */
[----:B------:R-:W-:-:S03]  /*5d20*/  LOP3.LUT R10, R4, 0x44, RZ, 0xfc, !PT ;  /* 0x00000044040a7812 */ /* 0x000fc600078efcff */
[----:B------:R-:W-:Y:S01]  /*5d30*/  IMAD R11, R11, c[0x0][0x188], RZ ;  /* 0x000062000b0b7a24 */ /* 0x000fe200078e02ff */
[----:B------:R-:W-:Y:S01]  /*5d40*/  PRMT R60, RZ, 0x7610, R60 ;  /* 0x00007610ff3c7816 */ /* 0x000fe2000000003c */
[----:B------:R0:W2:Y:S01]  /*5d50*/  @!P1 LDG.E.U16 R44, [R102.64] ;  /* 0x00000006662c9981 */ /* 0x0000a2000c1e1500 */
[----:B------:R-:W-:Y:S01]  /*5d60*/  ISETP.GE.AND P1, PT, R10, UR4, PT ;  /* 0x000000040a007c0c */ /* 0x000fe2000bf26270 */
[----:B------:R-:W-:Y:S01]  /*5d70*/  IMAD.WIDE R106, R11, 0x2, R42 ;  /* 0x000000020b6a7825 */ /* 0x000fe200078e022a */
[----:B------:R-:W-:-:S04]  /*5d80*/  LOP3.LUT R10, R4, 0x48, RZ, 0xfc, !PT ;  /* 0x00000048040a7812 */ /* 0x000fc800078efcff */
[----:B------:R1:W2:Y:S01]  /*5d90*/  @!P3 LDG.E.U16 R60, [R106.64] ;  /* 0x000000066a3cb981 */ /* 0x0002a2000c1e1500 */
[----:B------:R-:W-:Y:S02]  /*5da0*/  ISETP.GE.AND P3, PT, R10, UR4, PT ;  /* 0x000000040a007c0c */ /* 0x000fe4000bf66270 */
[----:B------:R-:W-:Y:S02]  /*5db0*/  LOP3.LUT R10, R4, 0x44, RZ, 0xfc, !PT ;  /* 0x00000044040a7812 */ /* 0x000fe400078efcff */
[----:B------:R-:W-:-:S03]  /*5dc0*/  PRMT R93, RZ, 0x7610, R93 ;  /* 0x00007610ff5d7816 */ /* 0x000fc6000000005d */
[----:B------:R-:W-:-:S03]  /*5dd0*/  IMAD R10, R10, c[0x0][0x188], RZ ;  /* 0x000062000a0a7a24 */ /* 0x000fc600078e02ff */
[----:B------:R0:W2:Y:S01]  /*5de0*/  @!P2 LDG.E.U16 R93, [R104.64] ;  /* 0x00000006685da981 */ /* 0x0000a2000c1e1500 */
[----:B------:R-:W-:Y:S02]  /*5df0*/  LOP3.LUT R11, R4, 0x46, RZ, 0xfc, !PT ;  /* 0x00000046040b7812 */ /* 0x000fe400078efcff */
[----:B------:R-:W-:Y:S01]  /*5e00*/  PRMT R52, RZ, 0x7610, R52 ;  /* 0x00007610ff347816 */ /* 0x000fe20000000034 */
[----:B0-----:R-:W-:Y:S01]  /*5e10*/  IMAD.WIDE R104, R10, 0x2, R42 ;  /* 0x000000020a687825 */ /* 0x001fe200078e022a */
[----:B------:R-:W-:-:S04]  /*5e20*/  LOP3.LUT R10, R4, 0x46, RZ, 0xfc, !PT ;  /* 0x00000046040a7812 */ /* 0x000fc800078efcff */
[----:B------:R0:W2:Y:S01]  /*5e30*/  @!P0 LDG.E.U16 R52, [R100.64] ;  /* 0x0000000664348981 */ /* 0x0000a2000c1e1500 */
[----:B------:R-:W-:Y:S01]  /*5e40*/  ISETP.GE.AND P2, PT, R11, UR4, PT ;  /* 0x000000040b007c0c */ /* 0x000fe2000bf46270 */
[----:B------:R-:W-:Y:S01]  /*5e50*/  IMAD R10, R10, c[0x0][0x188], RZ ;  /* 0x000062000a0a7a24 */ /* 0x000fe200078e02ff */
[----:B------:R-:W-:-:S03]  /*5e60*/  LOP3.LUT R11, R4, 0x4c, RZ, 0xfc, !PT ;  /* 0x0000004c040b7812 */ /* 0x000fc600078efcff */
[----:B------:R-:W-:Y:S01]  /*5e70*/  IMAD.WIDE R102, R10, 0x2, R42 ;  /* 0x000000020a667825 */ /* 0x000fe200078e022a */
[----:B------:R-:W-:Y:S02]  /*5e80*/  LOP3.LUT R10, R4, 0x4a, RZ, 0xfc, !PT ;  /* 0x0000004a040a7812 */ /* 0x000fe400078efcff */
[----:B-1----:R-:W-:Y:S02]  /*5e90*/  PRMT R107, RZ, 0x7610, R107 ;  /* 0x00007610ff6b7816 */ /* 0x002fe4000000006b */
[----:B------:R-:W-:Y:S01]  /*5ea0*/  ISETP.GE.AND P0, PT, R11, UR4, PT ;  /* 0x000000040b007c0c */ /* 0x000fe2000bf06270 */
[----:B------:R-:W-:Y:S01]  /*5eb0*/  IMAD R10, R10, c[0x0][0x188], RZ ;  /* 0x000062000a0a7a24 */ /* 0x000fe200078e02ff */
[C---:B------:R-:W-:Y:S02]  /*5ec0*/  LOP3.LUT R11, R4.reuse, 0x48, RZ, 0xfc, !PT ;  /* 0x00000048040b7812 */ /* 0x040fe400078efcff */
[----:B0-----:R-:W-:Y:S01]  /*5ed0*/  LOP3.LUT R101, R4, 0x4a, RZ, 0xfc, !PT ;  /* 0x0000004a04657812 */ /* 0x001fe200078efcff */
[----:B------:R0:W2:Y:S02]  /*5ee0*/  @!P1 LDG.E.U16 R107, [R104.64] ;  /* 0x00000006686b9981 */ /* 0x0000a4000c1e1500 */
[----:B------:R-:W-:Y:S01]  /*5ef0*/  IMAD R11, R11, c[0x0][0x188], RZ ;  /* 0x000062000b0b7a24 */ /* 0x000fe200078e02ff */
[----:B------:R-:W-:-:S02]  /*5f00*/  ISETP.GE.AND P4, PT, R101, UR4, PT ;  /* 0x0000000465007c0c */ /* 0x000fc4000bf86270 */
[----:B------:R-:W-:Y:S01]  /*5f10*/  PRMT R109, RZ, 0x7610, R109 ;  /* 0x00007610ff6d7816 */ /* 0x000fe2000000006d */
[----:B------:R-:W-:-:S04]  /*5f20*/  IMAD.WIDE R100, R11, 0x2, R42 ;  /* 0x000000020b647825 */ /* 0x000fc800078e022a */
[----:B0-----:R-:W-:Y:S01]  /*5f30*/  IMAD.WIDE R104, R10, 0x2, R42 ;  /* 0x000000020a687825 */ /* 0x001fe200078e022a */
[----:B------:R-:W-:Y:S01]  /*5f40*/  LOP3.LUT R10, R4, 0x4c, RZ, 0xfc, !PT ;  /* 0x0000004c040a7812 */ /* 0x000fe200078efcff */
[----:B------:R0:W2:Y:S01]  /*5f50*/  @!P3 LDG.E.U16 R109, [R100.64] ;  /* 0x00000006646db981 */ /* 0x0000a2000c1e1500 */
[----:B------:R-:W-:-:S03]  /*5f60*/  PRMT R106, RZ, 0x7610, R106 ;  /* 0x00007610ff6a7816 */ /* 0x000fc6000000006a */
[----:B------:R-:W-:-:S03]  /*5f70*/  IMAD R10, R10, c[0x0][0x188], RZ ;  /* 0x000062000a0a7a24 */ /* 0x000fc600078e02ff */
[----:B------:R1:W2:Y:S01]  /*5f80*/  @!P2 LDG.E.U16 R106, [R102.64] ;  /* 0x00000006666aa981 */ /* 0x0002a2000c1e1500 */
[----:B0-----:R-:W-:Y:S01]  /*5f90*/  IMAD.WIDE R100, R10, 0x2, R42 ;  /* 0x000000020a647825 */ /* 0x001fe200078e022a */
[----:B------:R-:W-:Y:S02]  /*5fa0*/  LOP3.LUT R10, R4, 0x4e, RZ, 0xfc, !PT ;  /* 0x0000004e040a7812 */ /* 0x000fe400078efcff */
[----:B------:R-:W-:Y:S02]  /*5fb0*/  PRMT R111, RZ, 0x7610, R111 ;  /* 0x00007610ff6f7816 */ /* 0x000fe4000000006f */
[----:B------:R-:W-:Y:S02]  /*5fc0*/  ISETP.GE.AND P1, PT, R10, UR4, PT ;  /* 0x000000040a007c0c */ /* 0x000fe4000bf26270 */
[C---:B-1----:R-:W-:Y:S02]  /*5fd0*/  LOP3.LUT R102, R4.reuse, 0x4e, RZ, 0xfc, !PT ;  /* 0x0000004e04667812 */ /* 0x042fe400078efcff */
[----:B------:R-:W-:Y:S01]  /*5fe0*/  LOP3.LUT R11, R4, 0x52, RZ, 0xfc, !PT ;  /* 0x00000052040b7812 */ /* 0x000fe200078efcff */
[----:B------:R0:W2:Y:S02]  /*5ff0*/  @!P0 LDG.E.U16 R111, [R100.64] ;  /* 0x00000006646f8981 */ /* 0x0000a4000c1e1500 */
[----:B------:R-:W-:Y:S01]  /*6000*/  IMAD R102, R102, c[0x0][0x188], RZ ;  /* 0x0000620066667a24 */ /* 0x000fe200078e02ff */
[----:B------:R-:W-:-:S02]  /*6010*/  PRMT R116, RZ, 0x7610, R116 ;  /* 0x00007610ff747816 */ /* 0x000fc40000000074 */
[----:B------:R-:W-:Y:S02]  /*6020*/  ISETP.GE.AND P3, PT, R11, UR4, PT ;  /* 0x000000040b007c0c */ /* 0x000fe4000bf66270 */
[----:B------:R-:W-:Y:S02]  /*6030*/  PRMT R110, RZ, 0x7610, R110 ;  /* 0x00007610ff6e7816 */ /* 0x000fe4000000006e */
[----:B------:R-:W-:Y:S01]  /*6040*/  LOP3.LUT R103, R4, 0x50, RZ, 0xfc, !PT ;  /* 0x0000005004677812 */ /* 0x000fe200078efcff */
[----:B0-----:R-:W-:Y:S01]  /*6050*/  IMAD.WIDE R100, R102, 0x2, R42 ;  /* 0x0000000266647825 */ /* 0x001fe200078e022a */
[----:B------:R-:W-:Y:S02]  /*6060*/  LOP3.LUT R10, R4, 0x54, RZ, 0xfc, !PT ;  /* 0x00000054040a7812 */ /* 0x000fe400078efcff */
[----:B------:R-:W-:Y:S01]  /*6070*/  ISETP.GE.AND P2, PT, R103, UR4, PT ;  /* 0x0000000467007c0c */ /* 0x000fe2000bf46270 */
[----:B------:R-:W-:Y:S01]  /*6080*/  IMAD R11, R11, c[0x0][0x188], RZ ;  /* 0x000062000b0b7a24 */ /* 0x000fe200078e02ff */
[----:B------:R0:W2:Y:S01]  /*6090*/  @!P1 LDG.E.U16 R116, [R100.64] ;  /* 0x0000000664749981 */ /* 0x0000a2000c1e1500 */
[----:B------:R-:W-:-:S02]  /*60a0*/  ISETP.GE.AND P0, PT, R10, UR4, PT ;  /* 0x000000040a007c0c */ /* 0x000fc4000bf06270 */
[----:B------:R-:W-:Y:S01]  /*60b0*/  PRMT R117, RZ, 0x7610, R117 ;  /* 0x00007610ff757816 */ /* 0x000fe20000000075 */
[----:B------:R1:W2:Y:S01]  /*60c0*/  @!P4 LDG.E.U16 R110, [R104.64] ;  /* 0x00000006686ec981 */ /* 0x0002a2000c1e1500 */
[----:B------:R-:W-:Y:S01]  /*60d0*/  IMAD R103, R103, c[0x0][0x188], RZ ;  /* 0x0000620067677a24 */ /* 0x000fe200078e02ff */
[----:B0-----:R-:W-:Y:S01]  /*60e0*/  LOP3.LUT R101, R4, 0x54, RZ, 0xfc, !PT ;  /* 0x0000005404657812 */ /* 0x001fe200078efcff */
[----:B-1----:R-:W-:Y:S01]  /*60f0*/  IMAD.WIDE R104, R11, 0x2, R42 ;  /* 0x000000020b687825 */ /* 0x002fe200078e022a */
[----:B------:R-:W-:-:S03]  /*6100*/  PRMT R118, RZ, 0x7610, R118 ;  /* 0x00007610ff767816 */ /* 0x000fc60000000076 */
[----:B------:R-:W-:Y:S01]  /*6110*/  IMAD R101, R101, c[0x0][0x188], RZ ;  /* 0x0000620065657a24 */ /* 0x000fe200078e02ff */
[----:B------:R0:W2:Y:S01]  /*6120*/  @!P3 LDG.E.U16 R117, [R104.64] ;  /* 0x000000066875b981 */ /* 0x0000a2000c1e1500 */
[----:B------:R-:W-:Y:S01]  /*6130*/  IMAD.WIDE R102, R103, 0x2, R42 ;  /* 0x0000000267667825 */ /* 0x000fe200078e022a */
[----:B------:R-:W-:-:S03]  /*6140*/  LOP3.LUT R10, R4, 0x56, RZ, 0xfc, !PT ;  /* 0x00000056040a7812 */ /* 0x000fc600078efcff */
[----:B------:R-:W-:Y:S01]  /*6150*/  IMAD.WIDE R100, R101, 0x2, R42 ;  /* 0x0000000265647825 */ /* 0x000fe200078e022a */
[----:B------:R1:W2:Y:S01]  /*6160*/  @!P2 LDG.E.U16 R118, [R102.64] ;  /* 0x000000066676a981 */ /* 0x0002a2000c1e1500 */
[----:B0-----:R-:W-:Y:S02]  /*6170*/  PRMT R104, RZ, 0x7610, R104 ;  /* 0x00007610ff687816 */ /* 0x001fe40000000068 */
[----:B------:R-:W-:Y:S02]  /*6180*/  ISETP.GE.AND P4, PT, R10, UR4, PT ;  /* 0x000000040a007c0c */ /* 0x000fe4000bf86270 */
[C---:B-1----:R-:W-:Y:S02]  /*6190*/  LOP3.LUT R103, R4.reuse, 0x56, RZ, 0xfc, !PT ;  /* 0x0000005604677812 */ /* 0x042fe400078efcff */
[----:B------:R0:W2:Y:S01]  /*61a0*/  @!P0 LDG.E.U16 R104, [R100.64] ;  /* 0x0000000664688981 */ /* 0x0000a2000c1e1500 */
[C---:B------:R-:W-:Y:S02]  /*61b0*/  LOP3.LUT R11, R4.reuse, 0x58, RZ, 0xfc, !PT ;  /* 0x00000058040b7812 */ /* 0x040fe400078efcff */
[----:B------:R-:W-:Y:S01]  /*61c0*/  IMAD R103, R103, c[0x0][0x188], RZ ;  /* 0x0000620067677a24 */ /* 0x000fe200078e02ff */
[----:B0-----:R-:W-:-:S03]  /*61d0*/  LOP3.LUT R101, R4, 0x5c, RZ, 0xfc, !PT ;  /* 0x0000005c04657812 */ /* 0x001fc600078efcff */
[----:B------:R-:W-:Y:S01]  /*61e0*/  IMAD.WIDE R102, R103, 0x2, R42 ;  /* 0x0000000267667825 */ /* 0x000fe200078e022a */
[----:B------:R-:W-:Y:S02]  /*61f0*/  PRMT R105, RZ, 0x7610, R105 ;  /* 0x00007610ff697816 */ /* 0x000fe40000000069 */
[----:B------:R-:W-:Y:S02]  /*6200*/  ISETP.GE.AND P0, PT, R101, UR4, PT ;  /* 0x0000000465007c0c */ /* 0x000fe4000bf06270 */
[C---:B------:R-:W-:Y:S02]  /*6210*/  LOP3.LUT R101, R4.reuse, 0x58, RZ, 0xfc, !PT ;  /* 0x0000005804657812 */ /* 0x040fe400078efcff */
[----:B------:R-:W-:Y:S01]  /*6220*/  ISETP.GE.AND P1, PT, R11, UR4, PT ;  /* 0x000000040b007c0c */ /* 0x000fe2000bf26270 */
[----:B------:R0:W2:Y:S01]  /*6230*/  @!P4 LDG.E.U16 R105, [R102.64] ;  /* 0x000000066669c981 */ /* 0x0000a2000c1e1500 */
[----:B------:R-:W-:Y:S01]  /*6240*/  LOP3.LUT R10, R4, 0x5a, RZ, 0xfc, !PT ;  /* 0x0000005a040a7812 */ /* 0x000fe200078efcff */
[----:B------:R-:W-:Y:S01]  /*6250*/  IMAD R101, R101, c[0x0][0x188], RZ ;  /* 0x0000620065657a24 */ /* 0x000fe200078e02ff */
[----:B------:R-:W-:-:S02]  /*6260*/  PRMT R164, RZ, 0x7610, R164 ;  /* 0x00007610ffa47816 */ /* 0x000fc400000000a4 */
[----:B------:R-:W-:Y:S01]  /*6270*/  ISETP.GE.AND P2, PT, R10, UR4, PT ;  /* 0x000000040a007c0c */ /* 0x000fe2000bf46270 */
[----:B------:R-:W-:Y:S01]  /*6280*/  IMAD.WIDE R100, R101, 0x2, R42 ;  /* 0x0000000265647825 */ /* 0x000fe200078e022a */
[----:B0-----:R-:W-:-:S05]  /*6290*/  LOP3.LUT R103, R4, 0x5a, RZ, 0xfc, !PT ;  /* 0x0000005a04677812 */ /* 0x001fca00078efcff */
[----:B------:R0:W2:Y:S01]  /*62a0*/  @!P1 LDG.E.U16 R164, [R100.64] ;  /* 0x0000000664a49981 */ /* 0x0000a2000c1e1500 */
[----:B------:R-:W-:Y:S01]  /*62b0*/  IMAD R103, R103, c[0x0][0x188], RZ ;  /* 0x0000620067677a24 */ /* 0x000fe200078e02ff */
[----:B------:R-:W-:-:S03]  /*62c0*/  PRMT R119, RZ, 0x7610, R119 ;  /* 0x00007610ff777816 */ /* 0x000fc60000000077 */
[----:B------:R-:W-:Y:S01]  /*62d0*/  IMAD.WIDE R102, R103, 0x2, R42 ;  /* 0x0000000267667825 */ /* 0x000fe200078e022a */
[C---:B0-----:R-:W-:Y:S02]  /*62e0*/  LOP3.LUT R101, R4.reuse, 0x5c, RZ, 0xfc, !PT ;  /* 0x0000005c04657812 */ /* 0x041fe400078efcff */
[----:B------:R-:W-:Y:S02]  /*62f0*/  LOP3.LUT R100, R4, 0x5e, RZ, 0xfc, !PT ;  /* 0x0000005e04647812 */ /* 0x000fe400078efcff */
[----:B------:R0:W2:Y:S01]  /*6300*/  @!P2 LDG.E.U16 R119, [R102.64] ;  /* 0x000000066677a981 */ /* 0x0000a2000c1e1500 */
[----:B------:R-:W-:Y:S01]  /*6310*/  IMAD R101, R101, c[0x0][0x188], RZ ;  /* 0x0000620065657a24 */ /* 0x000fe200078e02ff */
[----:B------:R-:W-:-:S03]  /*6320*/  ISETP.GE.AND P1, PT, R100, UR4, PT ;  /* 0x0000000464007c0c */ /* 0x000fc6000bf26270 */
[----:B------:R-:W-:Y:S01]  /*6330*/  IMAD.WIDE R100, R101, 0x2, R42 ;  /* 0x0000000265647825 */ /* 0x000fe200078e022a */
[----:B0-----:R-:W-:-:S06]  /*6340*/  PRMT R102, RZ, 0x7610, R102 ;  /* 0x00007610ff667816 */ /* 0x001fcc0000000066 */
[----:B------:R0:W2:Y:S01]  /*6350*/  @!P0 LDG.E.U16 R102, [R100.64] ;  /* 0x0000000664668981 */ /* 0x0000a2000c1e1500 */
[----:B------:R-:W-:Y:S02]  /*6360*/  PRMT R103, RZ, 0x7610, R103 ;  /* 0x00007610ff677816 */ /* 0x000fe40000000067 */
[C---:B0-----:R-:W-:Y:S02]  /*6370*/  LOP3.LUT R101, R4.reuse, 0x5e, RZ, 0xfc, !PT ;  /* 0x0000005e04657812 */ /* 0x041fe400078efcff */
[----:B------:R-:W-:-:S03]  /*6380*/  LOP3.LUT R100, R4, 0x60, RZ, 0xfc, !PT ;  /* 0x0000006004647812 */ /* 0x000fc600078efcff */
[----:B------:R-:W-:Y:S01]  /*6390*/  IMAD R101, R101, c[0x0][0x188], RZ ;  /* 0x0000620065657a24 */ /* 0x000fe200078e02ff */
[----:B------:R-:W-:-:S03]  /*63a0*/  ISETP.GE.AND P0, PT, R100, UR4, PT ;  /* 0x0000000464007c0c */ /* 0x000fc6000bf06270 */
[----:B------:R-:W-:-:S05]  /*63b0*/  IMAD.WIDE R100, R101, 0x2, R42 ;  /* 0x0000000265647825 */ /* 0x000fca00078e022a */
        /* <DEDUP_REMOVED lines=77> */
[----:B------:R0:W3:Y:S01]  /*6890*/  @!P2 LDG.E.U16 R181, [R100.64] ;  /* 0x0000000664b5a981 */ /* 0x0000e2000c1e1500 */
        /* <DEDUP_REMOVED lines=29> */
[----:B0-----:R-:W-:-:S05]  /*6a70*/  LOP3.LUT R101, R4, 0x7e, RZ, 0xfc, !PT ;  /* 0x0000007e04657812 */ /* 0x001fca00078efcff */
[----:B------:R-:W-:-:S04]  /*6a80*/  IMAD R101, R101, c[0x0][0x188], RZ ;  /* 0x0000620065657a24 */ /* 0x000fc800078e02ff */
[----:B------:R-:W-:-:S05]  /*6a90*/  IMAD.WIDE R100, R101, 0x2, R42 ;  /* 0x0000000265647825 */ /* 0x000fca00078e022a */
[----:B------:R0:W3:Y:S04]  /*6aa0*/  @!P0 LDG.E.U16 R169, [R100.64] ;  /* 0x0000000664a98981 */ /* 0x0000e8000c1e1500 */
[----:B------:R-:W-:Y:S06]  /*6ab0*/  BAR.SYNC.DEFER_BLOCKING 0x0 ;  /* 0x0000000000007b1d */ /* 0x000fec0000010000 */
[----:B0-----:R-:W0:Y:S01]  /*6ac0*/  S2R R101, SR_TID.X ;  /* 0x0000000000657919 */ /* 0x001e220000002100 */
[----:B------:R-:W-:-:S02]  /*6ad0*/  IADD3 R100, P1, R3, R13, RZ ;  /* 0x0000000d03647210 */ /* 0x000fc40007f3e0ff */
[----:B------:R-:W-:Y:S02]  /*6ae0*/  PRMT R170, RZ, 0x7610, R170 ;  /* 0x00007610ffaa7816 */ /* 0x000fe400000000aa */
[----:B0-----:R-:W-:-:S04]  /*6af0*/  LOP3.LUT R101, R101, 0x7f, RZ, 0xc0, !PT ;  /* 0x0000007f65657812 */ /* 0x001fc800078ec0ff */
[----:B------:R-:W-:Y:S01]  /*6b00*/  ISETP.GE.AND P0, PT, R101, UR4, PT ;  /* 0x0000000465007c0c */ /* 0x000fe2000bf06270 */
[----:B------:R-:W-:Y:S01]  /*6b10*/  IMAD.X R101, R2, 0x1, R12, P1 ;  /* 0x0000000102657824 */ /* 0x000fe200008e060c */
[----:B------:R-:W-:-:S11]  /*6b20*/  PRMT R171, RZ, 0x7610, R171 ;  /* 0x00007610ffab7816 */ /* 0x000fd600000000ab */
[----:B------:R0:W3:Y:S02]  /*6b30*/  @!P0 LDG.E.U16 R170, [R100.64] ;  /* 0x0000000664aa8981 */ /* 0x0000e4000c1e1500 */
[----:B0-----:R-:W-:-:S05]  /*6b40*/  IADD3 R100, P1, R234, R13, RZ ;  /* 0x0000000dea647210 */ /* 0x001fca0007f3e0ff */
[----:B------:R-:W-:-:S05]  /*6b50*/  IMAD.X R101, R215, 0x1, R12, P1 ;  /* 0x00000001d7657824 */ /* 0x000fca00008e060c */
[----:B------:R0:W3:Y:S01]  /*6b60*/  @!P0 LDG.E.U16 R171, [R100.64] ;  /* 0x0000000664ab8981 */ /* 0x0000e2000c1e1500 */
[----:B------:R-:W-:Y:S02]  /*6b70*/  PRMT R172, RZ, 0x7610, R172 ;  /* 0x00007610ffac7816 */ /* 0x000fe400000000ac */
        /* <DEDUP_REMOVED lines=17> */
[----:B------:R-:W-:Y:S01]  /*6c90*/  IMAD.X R101, R139, 0x1, R12, P1 ;  /* 0x000000018b657824 */ /* 0x000fe200008e060c */
[----:B--2---:R0:W-:Y:S04]  /*6ca0*/  STS.U16 [R6], R124 ;  /* 0x0000007c06007388 */ /* 0x0041e80000000400 */
[----:B------:R1:W2:Y:S01]  /*6cb0*/  @!P0 LDG.E.U16 R176, [R100.64] ;  /* 0x0000000664b08981 */ /* 0x0002a2000c1e1500 */
[----:B0-----:R-:W-:Y:S02]  /*6cc0*/  PRMT R124, RZ, 0x7610, R124 ;  /* 0x00007610ff7c7816 */ /* 0x001fe4000000007c */
[----:B-1----:R-:W-:-:S05]  /*6cd0*/  IADD3 R100, P1, R34, R13, RZ ;  /* 0x0000000d22647210 */ /* 0x002fca0007f3e0ff */
[----:B------:R-:W-:Y:S01]  /*6ce0*/  IMAD.X R101, R22, 0x1, R12, P1 ;  /* 0x0000000116657824 */ /* 0x000fe200008e060c */
[----:B------:R0:W-:Y:S04]  /*6cf0*/  STS.U16 [R6+0x400], R108 ;  /* 0x0004006c06007388 */ /* 0x0001e80000000400 */
[----:B------:R1:W2:Y:S01]  /*6d00*/  @!P0 LDG.E.U16 R124, [R100.64] ;  /* 0x00000006647c8981 */ /* 0x0002a2000c1e1500 */
[----:B0-----:R-:W-:Y:S02]  /*6d10*/  PRMT R108, RZ, 0x7610, R108 ;  /* 0x00007610ff6c7816 */ /* 0x001fe4000000006c */
[----:B-1----:R-:W-:-:S05]  /*6d20*/  IADD3 R100, P1, R29, R13, RZ ;  /* 0x0000000d1d647210 */ /* 0x002fca0007f3e0ff */
[----:B------:R-:W-:-:S05]  /*6d30*/  IMAD.X R101, R17, 0x1, R12, P1 ;  /* 0x0000000111657824 */ /* 0x000fca00008e060c */
[----:B------:R0:W2:Y:S01]  /*6d40*/  @!P0 LDG.E.U16 R108, [R100.64] ;  /* 0x00000006646c8981 */ /* 0x0000a2000c1e1500 */
[----:B------:R-:W-:-:S03]  /*6d50*/  PRMT R177, RZ, 0x7610, R177 ;  /* 0x00007610ffb17816 */ /* 0x000fc600000000b1 */
[----:B------:R1:W-:Y:S01]  /*6d60*/  STS.U16 [R6+0xc00], R98 ;  /* 0x000c006206007388 */ /* 0x0003e20000000400 */
[----:B0-----:R-:W-:-:S05]  /*6d70*/  IADD3 R100, P1, R233, R13, RZ ;  /* 0x0000000de9647210 */ /* 0x001fca0007f3e0ff */
[--C-:B------:R-:W-:Y:S01]  /*6d80*/  IMAD.X R101, R214, 0x1, R12.reuse, P1 ;  /* 0x00000001d6657824 */ /* 0x100fe200008e060c */
[----:B-1----:R-:W-:Y:S01]  /*6d90*/  IADD3 R98, P1, R227, R13, RZ ;  /* 0x0000000de3627210 */ /* 0x002fe20007f3e0ff */
[----:B------:R0:W-:Y:S04]  /*6da0*/  STS.U16 [R6+0x800], R99 ;  /* 0x0008006306007388 */ /* 0x0001e80000000400 */
[----:B------:R1:W2:Y:S01]  /*6db0*/  @!P0 LDG.E.U16 R177, [R100.64] ;  /* 0x0000000664b18981 */ /* 0x0002a2000c1e1500 */
[----:B0-----:R-:W-:Y:S01]  /*6dc0*/  IMAD.X R99, R206, 0x1, R12, P1 ;  /* 0x00000001ce637824 */ /* 0x001fe200008e060c */
[----:B-1----:R-:W-:-:S06]  /*6dd0*/  PRMT R100, RZ, 0x7610, R100 ;  /* 0x00007610ff647816 */ /* 0x002fcc0000000064 */
        /* <DEDUP_REMOVED lines=21> */
[----:B------:R-:W-:Y:S02]  /*6f30*/  PRMT R97, RZ, 0x7610, R97 ;  /* 0x00007610ff617816 */ /* 0x000fe40000000061 */
[----:B0-----:R-:W-:-:S05]  /*6f40*/  IADD3 R94, P1, R32, R13, RZ ;  /* 0x0000000d205e7210 */ /* 0x001fca0007f3e0ff */
[----:B------:R-:W-:Y:S01]  /*6f50*/  IMAD.X R95, R30, 0x1, R12, P1 ;  /* 0x000000011e5f7824 */ /* 0x000fe200008e060c */
[----:B------:R0:W-:Y:S04]  /*6f60*/  STS.U16 [R6+0x2400], R109 ;  /* 0x0024006d06007388 */ /* 0x0001e80000000400 */
        /* <DEDUP_REMOVED lines=29> */
[----:B---3--:R0:W-:Y:S04]  /*7140*/  STS.U16 [R6+0x3c00], R181 ;  /* 0x003c00b506007388 */ /* 0x0081e80000000400 */
[----:B------:R1:W3:Y:S04]  /*7150*/  @!P0 LDG.E.U16 R180, [R94.64] ;  /* 0x000000065eb48981 */ /* 0x0002e8000c1e1500 */
[----:B------:R-:W-:Y:S01]  /*7160*/  STS.U16 [R6+0x2000], R93 ;  /* 0x0020005d06007388 */ /* 0x000fe20000000400 */
[----:B0-----:R-:W-:-:S02]  /*7170*/  PRMT R181, RZ, 0x7610, R181 ;  /* 0x00007610ffb57816 */ /* 0x001fc400000000b5 */
[----:B-1----:R-:W-:Y:S01]  /*7180*/  IADD3 R94, P1, R136, R13, RZ ;  /* 0x0000000d885e7210 */ /* 0x002fe20007f3e0ff */
[----:B------:R0:W-:Y:S04]  /*7190*/  STS.U16 [R249+0x100], R92 ;  /* 0x0001005cf9007388 */ /* 0x0001e80000000400 */
[----:B------:R-:W-:-:S05]  /*71a0*/  IMAD.X R95, R135, 0x1, R12, P1 ;  /* 0x00000001875f7824 */ /* 0x000fca00008e060c */
[----:B------:R1:W2:Y:S01]  /*71b0*/  @!P0 LDG.E.U16 R181, [R94.64] ;  /* 0x000000065eb58981 */ /* 0x0002a2000c1e1500 */
[----:B0-----:R-:W-:-:S05]  /*71c0*/  IADD3 R92, P1, R31, R13, RZ ;  /* 0x0000000d1f5c7210 */ /* 0x001fca0007f3e0ff */
[----:B------:R-:W-:Y:S01]  /*71d0*/  IMAD.X R93, R19, 0x1, R12, P1 ;  /* 0x00000001135d7824 */ /* 0x000fe200008e060c */
        /* <DEDUP_REMOVED lines=76> */
[----:B------:R1:W2:Y:S04]  /*76a0*/  @!P0 LDG.E.U16 R163, [R60.64] ;  /* 0x000000063ca38981 */ /* 0x0002a8000c1e1500 */
[----:B------:R3:W-:Y:S01]  /*76b0*/  STS.U16 [R248+0x600], R58 ;  /* 0x0006003af8007388 */ /* 0x0007e20000000400 */
[----:B0-----:R-:W-:-:S02]  /*76c0*/  PRMT R167, RZ, 0x7610, R167 ;  /* 0x00007610ffa77816 */ /* 0x001fc400000000a7 */
[----:B-1----:R-:W-:-:S05]  /*76d0*/  IADD3 R60, P1, R39, R13, RZ ;  /* 0x0000000d273c7210 */ /* 0x002fca0007f3e0ff */
[--C-:B------:R-:W-:Y:S01]  /*76e0*/  IMAD.X R61, R24, 0x1, R12.reuse, P1 ;  /* 0x00000001183d7824 */ /* 0x100fe200008e060c */
[----:B---3--:R-:W-:Y:S01]  /*76f0*/  IADD3 R58, P1, R26, R13, RZ ;  /* 0x0000000d1a3a7210 */ /* 0x008fe20007f3e0ff */
[----:B----4-:R0:W-:Y:S04]  /*7700*/  STS.U16 [R248+0x200], R59 ;  /* 0x0002003bf8007388 */ /* 0x0101e80000000400 */
[----:B------:R1:W3:Y:S01]  /*7710*/  @!P0 LDG.E.U16 R167, [R60.64] ;  /* 0x000000063ca78981 */ /* 0x0002e2000c1e1500 */
[----:B0-----:R-:W-:Y:S01]  /*7720*/  IMAD.X R59, R14, 0x1, R12, P1 ;  /* 0x000000010e3b7824 */ /* 0x001fe200008e060c */
[----:B-1----:R-:W-:-:S06]  /*7730*/  PRMT R60, RZ, 0x7610, R60 ;  /* 0x00007610ff3c7816 */ /* 0x002fcc000000003c */
[----:B------:R0:W4:Y:S01]  /*7740*/  @!P0 LDG.E.U16 R60, [R58.64] ;  /* 0x000000063a3c8981 */ /* 0x000122000c1e1500 */
        /* <DEDUP_REMOVED lines=59> */
[----:B------:R1:W3:Y:S01]  /*7b00*/  @!P0 LDG.E.U16 R126, [R52.64] ;  /* 0x00000006347e8981 */ /* 0x0002e2000c1e1500 */
        /* <DEDUP_REMOVED lines=9> */
[----:B------:R1:W3:Y:S04]  /*7ba0*/  @!P0 LDG.E.U16 R165, [R52.64] ;  /* 0x0000000634a58981 */ /* 0x0002e8000c1e1500 */
[----:B------:R5:W-:Y:S01]  /*7bb0*/  STS.U16 [R247+0x700], R50 ;  /* 0x00070032f7007388 */ /* 0x000be20000000400 */
[----:B0-----:R-:W-:-:S02]  /*7bc0*/  PRMT R168, RZ, 0x7610, R168 ;  /* 0x00007610ffa87816 */ /* 0x001fc400000000a8 */
[----:B-1----:R-:W-:-:S05]  /*7bd0*/  IADD3 R52, P1, R40, R13, RZ ;  /* 0x0000000d28347210 */ /* 0x002fca0007f3e0ff */
[--C-:B------:R-:W-:Y:S01]  /*7be0*/  IMAD.X R53, R9, 0x1, R12.reuse, P1 ;  /* 0x0000000109357824 */ /* 0x100fe200008e060c */
[----:B-----5:R-:W-:Y:S01]  /*7bf0*/  IADD3 R50, P1, R235, R13, RZ ;  /* 0x0000000deb327210 */ /* 0x020fe20007f3e0ff */
[----:B------:R0:W-:Y:S04]  /*7c00*/  STS.U16 [R247+0x300], R51 ;  /* 0x00030033f7007388 */ /* 0x0001e80000000400 */
[----:B------:R1:W5:Y:S01]  /*7c10*/  @!P0 LDG.E.U16 R168, [R52.64] ;  /* 0x0000000634a88981 */ /* 0x000362000c1e1500 */
[----:B0-----:R-:W-:Y:S01]  /*7c20*/  IMAD.X R51, R0, 0x1, R12, P1 ;  /* 0x0000000100337824 */ /* 0x001fe200008e060c */
[----:B-1----:R-:W-:-:S06]  /*7c30*/  PRMT R52, RZ, 0x7610, R52 ;  /* 0x00007610ff347816 */ /* 0x002fcc0000000034 */
[----:B------:R0:W3:Y:S01]  /*7c40*/  @!P0 LDG.E.U16 R52, [R50.64] ;  /* 0x0000000632348981 */ /* 0x0000e2000c1e1500 */
[----:B------:R-:W-:-:S03]  /*7c50*/  PRMT R53, RZ, 0x7610, R53 ;  /* 0x00007610ff357816 */ /* 0x000fc60000000035 */
[----:B------:R1:W-:Y:S01]  /*7c60*/  STS.U16 [R247+0xf00], R48 ;  /* 0x000f0030f7007388 */ /* 0x0003e20000000400 */
[----:B0-----:R-:W-:-:S05]  /*7c70*/  IADD3 R50, P1, R212, R13, RZ ;  /* 0x0000000dd4327210 */ /* 0x001fca0007f3e0ff */
[--C-:B------:R-:W-:Y:S01]  /*7c80*/  IMAD.X R51, R207, 0x1, R12.reuse, P1 ;  /* 0x00000001cf337824 */ /* 0x100fe200008e060c */
[----:B-1----:R-:W-:Y:S01]  /*7c90*/  IADD3 R48, P1, R199, R13, RZ ;  /* 0x0000000dc7307210 */ /* 0x002fe20007f3e0ff */
[----:B------:R0:W-:Y:S04]  /*7ca0*/  STS.U16 [R247+0xb00], R49 ;  /* 0x000b0031f7007388 */ /* 0x0001e80000000400 */
[----:B------:R1:W3:Y:S01]  /*7cb0*/  @!P0 LDG.E.U16 R53, [R50.64] ;  /* 0x0000000632358981 */ /* 0x0002e2000c1e1500 */
        /* <DEDUP_REMOVED lines=9> */
[----:B------:R1:W5:Y:S01]  /*7d50*/  @!P0 LDG.E.U16 R51, [R48.64] ;  /* 0x0000000630338981 */ /* 0x000362000c1e1500 */
[----:B0-----:R-:W-:Y:S01]  /*7d60*/  IMAD.X R47, R156, 0x1, R12, P1 ;  /* 0x000000019c2f7824 */ /* 0x001fe200008e060c */
[----:B-1----:R-:W-:-:S06]  /*7d70*/  PRMT R48, RZ, 0x7610, R48 ;  /* 0x00007610ff307816 */ /* 0x002fcc0000000030 */
[----:B------:R0:W5:Y:S01]  /*7d80*/  @!P0 LDG.E.U16 R48, [R46.64] ;  /* 0x000000062e308981 */ /* 0x000162000c1e1500 */
        /* <DEDUP_REMOVED lines=10> */
[----:B------:R-:W-:Y:S02]  /*7e30*/  PRMT R47, RZ, 0x7610, R47 ;  /* 0x00007610ff2f7816 */ /* 0x000fe4000000002f */
[----:B0-----:R-:W-:-:S05]  /*7e40*/  IADD3 R44, P1, R20, R13, RZ ;  /* 0x0000000d142c7210 */ /* 0x001fca0007f3e0ff */
[----:B------:R-:W-:-:S05]  /*7e50*/  IMAD.X R45, R21, 0x1, R12, P1 ;  /* 0x00000001152d7824 */ /* 0x000fca00008e060c */
[----:B------:R0:W5:Y:S04]  /*7e60*/  @!P0 LDG.E.U16 R47, [R44.64] ;  /* 0x000000062c2f8981 */ /* 0x000168000c1e1500 */
[----:B------:R-:W1:Y:S04]  /*7e70*/  S2R R11, SR_TID.X ;  /* 0x00000000000b7919 */ /* 0x000e680000002100 */
[----:B------:R0:W-:Y:S04]  /*7e80*/  STS.U16 [R247+0x2300], R106 ;  /* 0x0023006af7007388 */ /* 0x0001e80000000400 */
[----:B------:R-:W-:Y:S01]  /*7e90*/  STS.U16 [R247+0x2700], R116 ;  /* 0x00270074f7007388 */ /* 0x000fe20000000400 */
[----:B-1----:R-:W-:-:S05]  /*7ea0*/  LOP3.LUT R11, R11, 0x7f, RZ, 0xc0, !PT ;  /* 0x0000007f0b0b7812 */ /* 0x002fca00078ec0ff */
[----:B------:R-:W-:Y:S01]  /*7eb0*/  IMAD.SHL.U32 R11, R11, 0x2, RZ ;  /* 0x000000020b0b7824 */ /* 0x000fe200078e00ff */
[----:B------:R-:W-:Y:S04]  /*7ec0*/  STS.U16 [R247+0x2b00], R105 ;  /* 0x002b0069f7007388 */ /* 0x000fe80000000400 */
[C---:B0-----:R-:W-:Y:S01]  /*7ed0*/  LOP3.LUT R106, R11.reuse, 0x10, RZ, 0x3c, !PT ;  /* 0x000000100b6a7812 */ /* 0x041fe200078e3cff */
[----:B------:R-:W-:Y:S04]  /*7ee0*/  STS.U16 [R247+0x2f00], R103 ;  /* 0x002f0067f7007388 */ /* 0x000fe80000000400 */
        /* <DEDUP_REMOVED lines=9> */
[----:B--2---:R-:W-:Y:S04]  /*7f80*/  STS.U16 [R11+0x6800], R176 ;  /* 0x006800b00b007388 */ /* 0x004fe80000000400 */
[----:B------:R-:W-:Y:S04]  /*7f90*/  STS.U16 [R11+0x7000], R124 ;  /* 0x0070007c0b007388 */ /* 0x000fe80000000400 */
[----:B------:R-:W-:Y:S01]  /*7fa0*/  STS.U16 [R11+0x7800], R108 ;  /* 0x0078006c0b007388 */ /* 0x000fe20000000400 */
[----:B------:R-:W-:-:S03]  /*7fb0*/  LOP3.LUT R45, R11, 0x20, RZ, 0x3c, !PT ;  /* 0x000000200b2d7812 */ /* 0x000fc600078e3cff */
[----:B------:R-:W-:Y:S04]  /*7fc0*/  STS.U16 [R106+0x4100], R177 ;  /* 0x004100b16a007388 */ /* 0x000fe80000000400 */
[----:B------:R-:W-:Y:S04]  /*7fd0*/  STS.U16 [R106+0x4900], R100 ;  /* 0x004900646a007388 */ /* 0x000fe80000000400 */
[----:B------:R-:W-:Y:S04]  /*7fe0*/  STS.U16 [R106+0x5100], R101 ;  /* 0x005100656a007388 */ /* 0x000fe80000000400 */
[----:B------:R-:W-:Y:S04]  /*7ff0*/  STS.U16 [R106+0x5900], R98 ;  /* 0x005900626a007388 */ /* 0x000fe80000000400 */
[----:B------:R-:W-:Y:S04]  /*8000*/  STS.U16 [R106+0x6100], R99 ;  /* 0x006100636a007388 */ /* 0x000fe80000000400 */
[----:B------:R-:W-:Y:S04]  /*8010*/  STS.U16 [R106+0x6900], R96 ;  /* 0x006900606a007388 */ /* 0x000fe80000000400 */
[----:B------:R-:W-:Y:S04]  /*8020*/  STS.U16 [R106+0x7100], R97 ;  /* 0x007100616a007388 */ /* 0x000fe80000000400 */
[----:B------:R0:W-:Y:S04]  /*8030*/  STS.U16 [R106+0x7900], R109 ;  /* 0x0079006d6a007388 */ /* 0x0001e80000000400 */
[----:B------:R-:W-:Y:S04]  /*8040*/  STS.U16 [R45+0x4200], R118 ;  /* 0x004200762d007388 */ /* 0x000fe80000000400 */
[----:B------:R-:W-:Y:S01]  /*8050*/  STS.U16 [R45+0x4a00], R164 ;  /* 0x004a00a42d007388 */ /* 0x000fe20000000400 */
[----:B0-----:R-:W-:-:S03]  /*8060*/  LOP3.LUT R106, R11, 0x30, RZ, 0x3c, !PT ;  /* 0x000000300b6a7812 */ /* 0x001fc600078e3cff */
        /* <DEDUP_REMOVED lines=22> */
[----:B---3--:R-:W-:Y:S04]  /*81d0*/  STS.U16 [R45+0x7400], R167 ;  /* 0x007400a72d007388 */ /* 0x008fe80000000400 */
[----:B----4-:R-:W-:Y:S01]  /*81e0*/  STS.U16 [R45+0x7c00], R60 ;  /* 0x007c003c2d007388 */ /* 0x010fe20000000400 */
        /* <DEDUP_REMOVED lines=15> */
[----:B-----5:R-:W-:Y:S04]  /*82e0*/  STS.U16 [R44+0x7600], R168 ;  /* 0x007600a82c007388 */ /* 0x020fe80000000400 */
        /* <DEDUP_REMOVED lines=9> */
[----:B------:R-:W-:Y:S06]  /*8380*/  BAR.SYNC.DEFER_BLOCKING 0x0 ;  /* 0x0000000000007b1d */ /* 0x000fec0000010000 */
[----:B------:R-:W-:Y:S04]  /*8390*/  LDSM.16.MT88.4 R44, [R8] ;  /* 0x00000000082c783b */ /* 0x000fe80000004200 */
[----:B------:R-:W0:Y:S04]  /*83a0*/  LDSM.16.M88.4 R96, [R7+0x4000] ;  /* 0x004000000760783b */ /* 0x000e280000000200 */
[----:B------:R-:W1:Y:S04]  /*83b0*/  LDSM.16.M88.4 R104, [R7+0x5000] ;  /* 0x005000000768783b */ /* 0x000e680000000200 */
[----:B------:R-:W2:Y:S04]  /*83c0*/  LDSM.16.M88.4 R116, [R7+0x6000] ;  /* 0x006000000774783b */ /* 0x000ea80000000200 */
[----:B------:R-:W3:Y:S04]  /*83d0*/  LDSM.16.M88.4 R108, [R7+0x7000] ;  /* 0x00700000076c783b */ /* 0x000ee80000000200 */
[----:B------:R-:W4:Y:S04]  /*83e0*/  LDSM.16.MT88.4 R124, [R251] ;  /* 0x00000000fb7c783b */ /* 0x000f280000004200 */
[----:B------:R-:W5:Y:S04]  /*83f0*/  LDSM.16.MT88.4 R100, [R8+0x800] ;  /* 0x000800000864783b */ /* 0x000f680000004200 */
[----:B------:R-:W3:Y:S04]  /*8400*/  LDSM.16.MT88.4 R76, [R251+0x800] ;  /* 0x00080000fb4c783b */ /* 0x000ee80000004200 */
[----:B------:R-:W-:Y:S04]  /*8410*/  LDSM.16.MT88.4 R92, [R8+0x1000] ;  /* 0x00100000085c783b */ /* 0x000fe80000004200 */
[----:B------:R-:W4:Y:S04]  /*8420*/  LDSM.16.M88.4 R60, [R250+0x4000] ;  /* 0x00400000fa3c783b */ /* 0x000f280000000200 */
[----:B------:R-:W5:Y:S01]  /*8430*/  LDSM.16.M88.4 R56, [R250+0x5000] ;  /* 0x00500000fa38783b */ /* 0x000f620000000200 */
[C---:B0-----:R-:W-:Y:S03]  /*8440*/  HMMA.16816.F32.BF16 R80, R44.reuse, R96, R80 ;  /* 0x000000602c50723c */ /* 0x041fe60000041850 */
[----:B------:R-:W0:Y:S04]  /*8450*/  LDSM.16.M88.4 R52, [R250+0x6000] ;  /* 0x00600000fa34783b */ /* 0x000e280000000200 */
[----:B------:R-:W-:Y:S01]  /*8460*/  LDSM.16.MT88.4 R48, [R251+0x1000] ;  /* 0x00100000fb30783b */ /* 0x000fe20000004200 */
[C---:B-1----:R-:W-:Y:S08]  /*8470*/  HMMA.16816.F32.BF16 R84, R44.reuse, R104, R84 ;  /* 0x000000682c54723c */ /* 0x042ff00000041854 */
[C---:B--2---:R-:W-:Y:S08]  /*8480*/  HMMA.16816.F32.BF16 R88, R44.reuse, R116, R88 ;  /* 0x000000742c58723c */ /* 0x044ff00000041858 */
[----:B---3--:R-:W-:Y:S01]  /*8490*/  HMMA.16816.F32.BF16 R120, R44, R108, R120 ;  /* 0x0000006c2c78723c */ /* 0x008fe20000041878 */
[----:B------:R-:W1:Y:S07]  /*84a0*/  LDSM.16.M88.4 R44, [R250+0x7000] ;  /* 0x00700000fa2c783b */ /* 0x000e6e0000000200 */
[C---:B----4-:R-:W-:Y:S08]  /*84b0*/  HMMA.16816.F32.BF16 R68, R124.reuse, R96, R68 ;  /* 0x000000607c44723c */ /* 0x050ff00000041844 */
[C---:B------:R-:W-:Y:S08]  /*84c0*/  HMMA.16816.F32.BF16 R64, R124.reuse, R104, R64 ;  /* 0x000000687c40723c */ /* 0x040ff00000041840 */
[C---:B------:R-:W-:Y:S08]  /*84d0*/  HMMA.16816.F32.BF16 R72, R124.reuse, R116, R72 ;  /* 0x000000747c48723c */ /* 0x040ff00000041848 */
[----:B------:R-:W-:Y:S01]  /*84e0*/  HMMA.16816.F32.BF16 R112, R124, R108, R112 ;  /* 0x0000006c7c70723c */ /* 0x000fe20000041870 */
[----:B------:R-:W-:Y:S07]  /*84f0*/  LDSM.16.MT88.4 R124, [R8+0x2000] ;  /* 0x00200000087c783b */ /* 0x000fee0000004200 */
[C---:B-----5:R-:W-:Y:S08]  /*8500*/  HMMA.16816.F32.BF16 R80, R100.reuse, R98, R80 ;  /* 0x000000626450723c */ /* 0x060ff00000041850 */
[C---:B------:R-:W-:Y:S08]  /*8510*/  HMMA.16816.F32.BF16 R84, R100.reuse, R106, R84 ;  /* 0x0000006a6454723c */ /* 0x040ff00000041854 */
[C---:B------:R-:W-:Y:S08]  /*8520*/  HMMA.16816.F32.BF16 R88, R100.reuse, R118, R88 ;  /* 0x000000766458723c */ /* 0x040ff00000041858 */
[----:B------:R-:W-:Y:S01]  /*8530*/  HMMA.16816.F32.BF16 R100, R100, R110, R120 ;  /* 0x0000006e6464723c */ /* 0x000fe20000041878 */
[----:B------:R-:W-:Y:S07]  /*8540*/  LDSM.16.M88.4 R120, [R7+0x4080] ;  /* 0x004080000778783b */ /* 0x000fee0000000200 */
[C---:B------:R-:W-:Y:S01]  /*8550*/  HMMA.16816.F32.BF16 R96, R76.reuse, R98, R68 ;  /* 0x000000624c60723c */ /* 0x040fe20000041844 */
[----:B------:R-:W-:Y:S07]  /*8560*/  LDSM.16.MT88.4 R68, [R251+0x1800] ;  /* 0x00180000fb44783b */ /* 0x000fee0000004200 */
[C---:B------:R-:W-:Y:S01]  /*8570*/  HMMA.16816.F32.BF16 R104, R76.reuse, R106, R64 ;  /* 0x0000006a4c68723c */ /* 0x040fe20000041840 */
[----:B------:R-:W2:Y:S07]  /*8580*/  LDSM.16.MT88.4 R64, [R8+0x1800] ;  /* 0x001800000840783b */ /* 0x000eae0000004200 */
[C---:B------:R-:W-:Y:S01]  /*8590*/  HMMA.16816.F32.BF16 R72, R76.reuse, R118, R72 ;  /* 0x000000764c48723c */ /* 0x040fe20000041848 */
[----:B------:R-:W-:Y:S07]  /*85a0*/  LDSM.16.M88.4 R116, [R7+0x7080] ;  /* 0x007080000774783b */ /* 0x000fee0000000200 */
[----:B------:R-:W-:Y:S01]  /*85b0*/  HMMA.16816.F32.BF16 R76, R76, R110, R112 ;  /* 0x0000006e4c4c723c */ /* 0x000fe20000041870 */
[----:B------:R-:W-:Y:S01]  /*85c0*/  LDSM.16.M88.4 R108, [R7+0x6080] ;  /* 0x00608000076c783b */ /* 0x000fe20000000200 */
[----:B------:R-:W-:-:S03]  /*85d0*/  IMAD.MOV.U32 R10, RZ, RZ, c[0x0][0x18c] ;  /* 0x00006300ff0a7624 */ /* 0x000fc600078e00ff */
[----:B------:R-:W-:Y:S03]  /*85e0*/  LDSM.16.MT88.4 R112, [R251+0x2000] ;  /* 0x00200000fb70783b */ /* 0x000fe60000004200 */
[C---:B------:R-:W-:Y:S08]  /*85f0*/  HMMA.16816.F32.BF16 R80, R92.reuse, R60, R80 ;  /* 0x0000003c5c50723c */ /* 0x040ff00000041850 */
[C---:B------:R-:W-:Y:S08]  /*8600*/  HMMA.16816.F32.BF16 R84, R92.reuse, R56, R84 ;  /* 0x000000385c54723c */ /* 0x040ff00000041854 */
[C---:B0-----:R-:W-:Y:S08]  /*8610*/  HMMA.16816.F32.BF16 R88, R92.reuse, R52, R88 ;  /* 0x000000345c58723c */ /* 0x041ff00000041858 */
[-C--:B-1----:R-:W-:Y:S01]  /*8620*/  HMMA.16816.F32.BF16 R92, R92, R44.reuse, R100 ;  /* 0x0000002c5c5c723c */ /* 0x082fe20000041864 */
[----:B------:R-:W0:Y:S07]  /*8630*/  LDSM.16.M88.4 R100, [R7+0x5080] ;  /* 0x005080000764783b */ /* 0x000e2e0000000200 */
[----:B------:R-:W-:Y:S08]  /*8640*/  HMMA.16816.F32.BF16 R76, R48, R44, R76 ;  /* 0x0000002c304c723c */ /* 0x000ff0000004184c */
[C---:B--2---:R-:W-:Y:S08]  /*8650*/  HMMA.16816.F32.BF16 R80, R64.reuse, R62, R80 ;  /* 0x0000003e4050723c */ /* 0x044ff00000041850 */
[C---:B------:R-:W-:Y:S08]  /*8660*/  HMMA.16816.F32.BF16 R84, R64.reuse, R58, R84 ;  /* 0x0000003a4054723c */ /* 0x040ff00000041854 */
[C---:B------:R-:W-:Y:S08]  /*8670*/  HMMA.16816.F32.BF16 R88, R64.reuse, R54, R88 ;  /* 0x000000364058723c */ /* 0x040ff00000041858 */
[-C--:B------:R-:W-:Y:S01]  /*8680*/  HMMA.16816.F32.BF16 R92, R64, R46.reuse, R92 ;  /* 0x0000002e405c723c */ /* 0x080fe2000004185c */
[----:B------:R-:W-:Y:S01]  /*8690*/  IMAD.SHL.U32 R10, R10, 0x80, RZ ;  /* 0x000000800a0a7824 */ /* 0x000fe200078e00ff */
[----:B------:R-:W-:Y:S06]  /*86a0*/  LDSM.16.M88.4 R64, [R250+0x5080] ;  /* 0x00508000fa40783b */ /* 0x000fec0000000200 */
[----:B------:R-:W-:Y:S01]  /*86b0*/  HMMA.16816.F32.BF16 R76, R68, R46, R76 ;  /* 0x0000002e444c723c */ /* 0x000fe2000004184c */
[----:B------:R-:W1:Y:S07]  /*86c0*/  LDSM.16.MT88.4 R44, [R8+0x2800] ;  /* 0x00280000082c783b */ /* 0x000e6e0000004200 */
[C---:B------:R-:W-:Y:S08]  /*86d0*/  HMMA.16816.F32.BF16 R96, R48.reuse, R60, R96 ;  /* 0x0000003c3060723c */ /* 0x040ff00000041860 */
[C---:B------:R-:W-:Y:S08]  /*86e0*/  HMMA.16816.F32.BF16 R104, R48.reuse, R56, R104 ;  /* 0x000000383068723c */ /* 0x040ff00000041868 */
[----:B------:R-:W-:Y:S07]  /*86f0*/  HMMA.16816.F32.BF16 R72, R48, R52, R72 ;  /* 0x000000343048723c */ /* 0x000fee0000041848 */
[----:B------:R-:W-:Y:S01]  /*8700*/  IMAD.MOV.U32 R48, RZ, RZ, R3 ;  /* 0x000000ffff307224 */ /* 0x000fe200078e0003 */
[----:B------:R-:W-:Y:S01]  /*8710*/  HMMA.16816.F32.BF16 R80, R124, R120, R80 ;  /* 0x000000787c50723c */ /* 0x000fe20000041850 */
[----:B------:R-:W-:-:S02]  /*8720*/  IMAD.MOV.U32 R49, RZ, RZ, R2 ;  /* 0x000000ffff317224 */ /* 0x000fc400078e0002 */
[----:B------:R-:W-:Y:S02]  /*8730*/  IMAD.MOV.U32 R50, RZ, RZ, R235 ;  /* 0x000000ffff327224 */ /* 0x000fe400078e00eb */
[----:B------:R-:W-:-:S03]  /*8740*/  IMAD.MOV.U32 R51, RZ, RZ, R0 ;  /* 0x000000ffff337224 */ /* 0x000fc600078e0000 */
[----:B0-----:R-:W-:Y:S01]  /*8750*/  HMMA.16816.F32.BF16 R84, R124, R100, R84 ;  /* 0x000000647c54723c */ /* 0x001fe20000041854 */
[----:B------:R-:W-:-:S07]  /*8760*/  IMAD.WIDE R48, R10, 0x2, R48 ;  /* 0x000000020a307825 */ /* 0x000fce00078e0230 */
[----:B------:R-:W-:Y:S01]  /*8770*/  HMMA.16816.F32.BF16 R88, R124, R108, R88 ;  /* 0x0000006c7c58723c */ /* 0x000fe20000041858 */
[----:B------:R-:W-:-:S07]  /*8780*/  IMAD.WIDE R50, R10, 0x2, R50 ;  /* 0x000000020a327825 */ /* 0x000fce00078e0232 */
[----:B------:R-:W-:Y:S01]  /*8790*/  HMMA.16816.F32.BF16 R92, R124, R116, R92 ;  /* 0x000000747c5c723c */ /* 0x000fe2000004185c */
[----:B------:R-:W-:Y:S02]  /*87a0*/  IMAD.MOV.U32 R3, RZ, RZ, R48 ;  /* 0x000000ffff037224 */ /* 0x000fe400078e0030 */
[----:B------:R-:W-:Y:S02]  /*87b0*/  IMAD.MOV.U32 R2, RZ, RZ, R49 ;  /* 0x000000ffff027224 */ /* 0x000fe400078e0031 */
[----:B------:R-:W-:Y:S02]  /*87c0*/  IMAD.MOV.U32 R235, RZ, RZ, R50 ;  /* 0x000000ffffeb7224 */ /* 0x000fe400078e0032 */
[----:B------:R-:W-:Y:S02]  /*87d0*/  IMAD.MOV.U32 R0, RZ, RZ, R51 ;  /* 0x000000ffff007224 */ /* 0x000fe400078e0033 */
[----:B------:R-:W-:Y:S02]  /*87e0*/  IMAD.MOV.U32 R48, RZ, RZ, R25 ;  /* 0x000000ffff307224 */ /* 0x000fe400078e0019 */
[----:B------:R-:W-:-:S02]  /*87f0*/  IMAD.MOV.U32 R49, RZ, RZ, R35 ;  /* 0x000000ffff317224 */ /* 0x000fc400078e0023 */
[----:B------:R-:W-:Y:S02]  /*8800*/  IMAD.MOV.U32 R50, RZ, RZ, R26 ;  /* 0x000000ffff327224 */ /* 0x000fe400078e001a */
[----:B------:R-:W-:Y:S02]  /*8810*/  IMAD.MOV.U32 R51, RZ, RZ, R14 ;  /* 0x000000ffff337224 */ /* 0x000fe400078e000e */
[----:B------:R-:W-:Y:S02]  /*8820*/  IMAD.MOV.U32 R52, RZ, RZ, R236 ;  /* 0x000000ffff347224 */ /* 0x000fe400078e00ec */
[----:B------:R-:W-:Y:S02]  /*8830*/  IMAD.MOV.U32 R53, RZ, RZ, R15 ;  /* 0x000000ffff357224 */ /* 0x000fe400078e000f */
[----:B------:R-:W-:-:S04]  /*8840*/  IMAD.WIDE R48, R10, 0x2, R48 ;  /* 0x000000020a307825 */ /* 0x000fc800078e0230 */
[----:B------:R-:W-:-:S04]  /*8850*/  IMAD.WIDE R50, R10, 0x2, R50 ;  /* 0x000000020a327825 */ /* 0x000fc800078e0232 */
[----:B------:R-:W-:-:S04]  /*8860*/  IMAD.WIDE R52, R10, 0x2, R52 ;  /* 0x000000020a347825 */ /* 0x000fc800078e0234 */
        /* <DEDUP_REMOVED lines=10> */
[----:B------:R-:W-:Y:S02]  /*8910*/  IMAD.MOV.U32 R52, RZ, RZ, R29 ;  /* 0x000000ffff347224 */ /* 0x000fe400078e001d */
[----:B------:R-:W-:Y:S01]  /*8920*/  IMAD.MOV.U32 R53, RZ, RZ, R17 ;  /* 0x000000ffff357224 */ /* 0x000fe200078e0011 */
[----:B------:R-:W-:Y:S01]  /*8930*/  HMMA.16816.F32.BF16 R96, R68, R62, R96 ;  /* 0x0000003e4460723c */ /* 0x000fe20000041860 */
[----:B------:R-:W-:-:S04]  /*8940*/  IMAD.WIDE R16, R10, 0x2, R48 ;  /* 0x000000020a107825 */ /* 0x000fc800078e0230 */
[----:B------:R-:W-:-:S03]  /*8950*/  IMAD.WIDE R50, R10, 0x2, R50 ;  /* 0x000000020a327825 */ /* 0x000fc600078e0232 */
[----:B------:R-:W-:Y:S01]  /*8960*/  HMMA.16816.F32.BF16 R104, R68, R58, R104 ;  /* 0x0000003a4468723c */ /* 0x000fe20000041868 */
[----:B------:R-:W-:-:S04]  /*8970*/  IMAD.WIDE R48, R10, 0x2, R52 ;  /* 0x000000020a307825 */ /* 0x000fc800078e0234 */
[----:B------:R-:W-:-:S03]  /*8980*/  IMAD.MOV.U32 R52, RZ, RZ, R237 ;  /* 0x000000ffff347224 */ /* 0x000fc600078e00ed */
[----:B------:R-:W-:Y:S01]  /*8990*/  HMMA.16816.F32.BF16 R72, R68, R54, R72 ;  /* 0x000000364448723c */ /* 0x000fe20000041848 */
[----:B------:R-:W-:Y:S01]  /*89a0*/  IMAD.MOV.U32 R53, RZ, RZ, R18 ;  /* 0x000000ffff357224 */ /* 0x000fe200078e0012 */
[----:B------:R-:W-:Y:S01]  /*89b0*/  LDSM.16.M88.4 R68, [R250+0x4080] ;  /* 0x00408000fa44783b */ /* 0x000fe20000000200 */
[----:B------:R-:W-:-:S05]  /*89c0*/  IMAD.MOV.U32 R27, RZ, RZ, R16 ;  /* 0x000000ffff1b7224 */ /* 0x000fca00078e0010 */
[----:B-1----:R-:W-:Y:S01]  /*89d0*/  HMMA.16816.F32.BF16 R80, R44, R122, R80 ;  /* 0x0000007a2c50723c */ /* 0x002fe20000041850 */
[----:B------:R-:W-:Y:S02]  /*89e0*/  IMAD.MOV.U32 R16, RZ, RZ, R17 ;  /* 0x000000ffff107224 */ /* 0x000fe400078e0011 */
[----:B------:R-:W-:-:S05]  /*89f0*/  IMAD.MOV.U32 R37, RZ, RZ, R50 ;  /* 0x000000ffff257224 */ /* 0x000fca00078e0032 */
[----:B------:R-:W-:Y:S01]  /*8a00*/  HMMA.16816.F32.BF16 R84, R44, R102, R84 ;  /* 0x000000662c54723c */ /* 0x000fe20000041854 */
[----:B------:R-:W-:Y:S02]  /*8a10*/  IMAD.MOV.U32 R33, RZ, RZ, R51 ;  /* 0x000000ffff217224 */ /* 0x000fe400078e0033 */
[----:B------:R-:W-:-:S05]  /*8a20*/  IMAD.MOV.U32 R29, RZ, RZ, R48 ;  /* 0x000000ffff1d7224 */ /* 0x000fca00078e0030 */
[C---:B------:R-:W-:Y:S01]  /*8a30*/  HMMA.16816.F32.BF16 R88, R44.reuse, R110, R88 ;  /* 0x0000006e2c58723c */ /* 0x040fe20000041858 */
[----:B------:R-:W-:Y:S02]  /*8a40*/  IMAD.MOV.U32 R17, RZ, RZ, R49 ;  /* 0x000000ffff117224 */ /* 0x000fe400078e0031 */
[----:B------:R-:W-:Y:S01]  /*8a50*/  IMAD.WIDE R52, R10, 0x2, R52 ;  /* 0x000000020a347825 */ /* 0x000fe200078e0234 */
[----:B------:R-:W0:Y:S04]  /*8a60*/  LDSM.16.MT88.4 R48, [R251+0x2800] ;  /* 0x00280000fb30783b */ /* 0x000e280000004200 */
[----:B------:R-:W-:Y:S07]  /*8a70*/  HMMA.16816.F32.BF16 R92, R44, R118, R92 ;  /* 0x000000762c5c723c */ /* 0x000fee000004185c */
[----:B------:R-:W-:-:S02]  /*8a80*/  IMAD.MOV.U32 R44, RZ, RZ, R32 ;  /* 0x000000ffff2c7224 */ /* 0x000fc400078e0020 */
[----:B------:R-:W-:-:S04]  /*8a90*/  IMAD.MOV.U32 R45, RZ, RZ, R30 ;  /* 0x000000ffff2d7224 */ /* 0x000fc800078e001e */
        /* <DEDUP_REMOVED lines=12> */
[----:B------:R-:W-:-:S02]  /*8b60*/  IMAD.MOV.U32 R45, RZ, RZ, R41 ;  /* 0x000000ffff2d7224 */ /* 0x000fc400078e0029 */
[----:B------:R-:W-:-:S04]  /*8b70*/  IMAD.WIDE R54, R10, 0x2, R54 ;  /* 0x000000020a367825 */ /* 0x000fc800078e0236 */
        /* <DEDUP_REMOVED lines=24> */
[----:B------:R-:W-:-:S03]  /*8d00*/  IMAD.WIDE R44, R10, 0x2, R44 ;  /* 0x000000020a2c7825 */ /* 0x000fc600078e022c */
[----:B------:R-:W-:Y:S01]  /*8d10*/  HMMA.16816.F32.BF16 R72, R112, R108, R72 ;  /* 0x0000006c7048723c */ /* 0x000fe20000041848 */
[----:B------:R-:W-:-:S07]  /*8d20*/  IMAD.MOV.U32 R28, RZ, RZ, R54 ;  /* 0x000000ffff1c7224 */ /* 0x000fce00078e0036 */
[----:B------:R-:W-:Y:S01]  /*8d30*/  HMMA.16816.F32.BF16 R76, R112, R116, R76 ;  /* 0x00000074704c723c */ /* 0x000fe2000004184c */
[----:B------:R-:W-:Y:S01]  /*8d40*/  IMAD.MOV.U32 R36, RZ, RZ, R55 ;  /* 0x000000ffff247224 */ /* 0x000fe200078e0037 */
[----:B------:R-:W-:Y:S01]  /*8d50*/  LDSM.16.M88.4 R112, [R250+0x7080] ;  /* 0x00708000fa70783b */ /* 0x000fe20000000200 */
[----:B------:R-:W-:Y:S02]  /*8d60*/  IMAD.MOV.U32 R238, RZ, RZ, R52 ;  /* 0x000000ffffee7224 */ /* 0x000fe400078e0034 */
[----:B------:R-:W-:Y:S02]  /*8d70*/  IMAD.MOV.U32 R23, RZ, RZ, R53 ;  /* 0x000000ffff177224 */ /* 0x000fe400078e0035 */
[----:B------:R-:W-:Y:S01]  /*8d80*/  IMAD.MOV.U32 R132, RZ, RZ, R46 ;  /* 0x000000ffff847224 */ /* 0x000fe200078e002e */
[----:B------:R-:W1:Y:S01]  /*8d90*/  LDSM.16.MT88.4 R52, [R8+0x3000] ;  /* 0x003000000834783b */ /* 0x000e620000004200 */
[----:B------:R-:W-:Y:S02]  /*8da0*/  IMAD.MOV.U32 R131, RZ, RZ, R47 ;  /* 0x000000ffff837224 */ /* 0x000fe400078e002f */
[----:B------:R-:W-:-:S02]  /*8db0*/  IMAD.MOV.U32 R134, RZ, RZ, R44 ;  /* 0x000000ffff867224 */ /* 0x000fc400078e002c */
[----:B------:R-:W-:Y:S02]  /*8dc0*/  IMAD.MOV.U32 R133, RZ, RZ, R45 ;  /* 0x000000ffff857224 */ /* 0x000fe400078e002d */
[----:B------:R-:W2:Y:S01]  /*8dd0*/  LDSM.16.M88.4 R44, [R250+0x6080] ;  /* 0x00608000fa2c783b */ /* 0x000ea20000000200 */
[C---:B0-----:R-:W-:Y:S01]  /*8de0*/  HMMA.16816.F32.BF16 R96, R48.reuse, R122, R96 ;  /* 0x0000007a3060723c */ /* 0x041fe20000041860 */
[----:B------:R-:W-:Y:S02]  /*8df0*/  IMAD.MOV.U32 R56, RZ, RZ, R31 ;  /* 0x000000ffff387224 */ /* 0x000fe400078e001f */
[----:B------:R-:W-:Y:S01]  /*8e00*/  IMAD.MOV.U32 R57, RZ, RZ, R19 ;  /* 0x000000ffff397224 */ /* 0x000fe200078e0013 */
[----:B------:R-:W-:Y:S04]  /*8e10*/  LDSM.16.MT88.4 R120, [R8+0x3800] ;  /* 0x003800000878783b */ /* 0x000fe80000004200 */
[C---:B------:R-:W-:Y:S08]  /*8e20*/  HMMA.16816.F32.BF16 R104, R48.reuse, R102, R104 ;  /* 0x000000663068723c */ /* 0x040ff00000041868 */
[C---:B------:R-:W-:Y:S08]  /*8e30*/  HMMA.16816.F32.BF16 R72, R48.reuse, R110, R72 ;  /* 0x0000006e3048723c */ /* 0x040ff00000041848 */
[----:B------:R-:W-:Y:S01]  /*8e40*/  HMMA.16816.F32.BF16 R76, R48, R118, R76 ;  /* 0x00000076304c723c */ /* 0x000fe2000004184c */
[----:B------:R-:W0:Y:S07]  /*8e50*/  LDSM.16.MT88.4 R48, [R251+0x3000] ;  /* 0x00300000fb30783b */ /* 0x000e2e0000004200 */
[C---:B-1----:R-:W-:Y:S08]  /*8e60*/  HMMA.16816.F32.BF16 R80, R52.reuse, R68, R80 ;  /* 0x000000443450723c */ /* 0x042ff00000041850 */
[C---:B------:R-:W-:Y:S08]  /*8e70*/  HMMA.16816.F32.BF16 R84, R52.reuse, R64, R84 ;  /* 0x000000403454723c */ /* 0x040ff00000041854 */
[C---:B--2---:R-:W-:Y:S08]  /*8e80*/  HMMA.16816.F32.BF16 R88, R52.reuse, R44, R88 ;  /* 0x0000002c3458723c */ /* 0x044ff00000041858 */
        /* <DEDUP_REMOVED lines=12> */
[----:B------:R-:W-:Y:S01]  /*8f50*/  IMAD.WIDE R52, R10, 0x2, R52 ;  /* 0x000000020a347825 */ /* 0x000fe200078e0234 */
[----:B0-----:R-:W-:Y:S03]  /*8f60*/  HMMA.16816.F32.BF16 R72, R48, R44, R72 ;  /* 0x0000002c3048723c */ /* 0x001fe60000041848 */
        /* <DEDUP_REMOVED lines=41> */
[----:B------:R-:W0:Y:S01]  /*9200*/  LDSM.16.MT88.4 R48, [R251+0x3800] ;  /* 0x00380000fb30783b */ /* 0x000e220000004200 */
        /* <DEDUP_REMOVED lines=85> */
[----:B------:R-:W-:Y:S01]  /*9760*/  IMAD.WIDE R58, R10, 0x2, R58 ;  /* 0x000000020a3a7825 */ /* 0x000fe200078e023a */
[----:B------:R-:W-:-:S03]  /*9770*/  IADD3 R38, R38, -0x1, RZ ;  /* 0xffffffff26267810 */ /* 0x000fc60007ffe0ff */
[----:B------:R-:W-:-:S04]  /*9780*/  IMAD.WIDE R60, R10, 0x2, R60 ;  /* 0x000000020a3c7825 */ /* 0x000fc800078e023c */
[----:B------:R-:W-:-:S04]  /*9790*/  IMAD.WIDE R56, R10, 0x2, R56 ;  /* 0x000000020a387825 */ /* 0x000fc800078e0238 */
[----:B------:R-:W-:-:S04]  /*97a0*/  IMAD.WIDE R54, R10, 0x2, R54 ;  /* 0x000000020a367825 */ /* 0x000fc800078e0236 */
[----:B------:R-:W-:-:S04]  /*97b0*/  IMAD.WIDE R52, R10, 0x2, R52 ;  /* 0x000000020a347825 */ /* 0x000fc800078e0234 */
[----:B------:R-:W-:Y:S01]  /*97c0*/  IMAD.WIDE R44, R10, 0x2, R44 ;  /* 0x000000020a2c7825 */ /* 0x000fe200078e022c */
[-C--:B------:R-:W-:Y:S03]  /*97d0*/  HMMA.16816.F32.BF16 R88, R120, R46.reuse, R88 ;  /* 0x0000002e7858723c */ /* 0x080fe60000041858 */
[----:B------:R-:W-:Y:S02]  /*97e0*/  IMAD.MOV.U32 R140, RZ, RZ, R58 ;  /* 0x000000ffff8c7224 */ /* 0x000fe400078e003a */
[----:B------:R-:W-:Y:S02]  /*97f0*/  IMAD.MOV.U32 R139, RZ, RZ, R59 ;  /* 0x000000ffff8b7224 */ /* 0x000fe400078e003b */
[----:B------:R-:W-:Y:S01]  /*9800*/  IMAD.MOV.U32 R142, RZ, RZ, R60 ;  /* 0x000000ffff8e7224 */ /* 0x000fe200078e003c */
[----:B0-----:R-:W-:Y:S01]  /*9810*/  HMMA.16816.F32.BF16 R72, R48, R46, R72 ;  /* 0x0000002e3048723c */ /* 0x001fe20000041848 */
        /* <DEDUP_REMOVED lines=23> */
[----:B------:R-:W-:Y:S01]  /*9990*/  ISETP.NE.U32.AND P0, PT, R38, RZ, PT ;  /* 0x000000ff2600720c */ /* 0x000fe20003f05070 */
[----:B------:R-:W-:-:S04]  /*99a0*/  IMAD.WIDE R58, R10, 0x2, R58 ;  /* 0x000000020a3a7825 */ /* 0x000fc800078e023a */
[----:B------:R-:W-:-:S04]  /*99b0*/  IMAD.WIDE R60, R10, 0x2, R60 ;  /* 0x000000020a3c7825 */ /* 0x000fc800078e023c */
        /* <DEDUP_REMOVED lines=33> */
[----:B------:R-:W-:Y:S01]  /*9bd0*/  IMAD.MOV.U32 R160, RZ, RZ, c[0x0][0x188] ;  /* 0x00006200ffa07624 */ /* 0x000fe200078e00ff */
[----:B------:R-:W-:Y:S01]  /*9be0*/  HMMA.16816.F32.BF16 R80, R120, R70, R80 ;  /* 0x000000467850723c */ /* 0x000fe20000041850 */
[----:B------:R-:W-:Y:S01]  /*9bf0*/  IMAD.WIDE R58, R10, 0x2, R58 ;  /* 0x000000020a3a7825 */ /* 0x000fe200078e023a */
[----:B------:R-:W-:-:S03]  /*9c00*/  UIADD3 UR4, UR4, -0x80, URZ ;  /* 0xffffff8004047890 */ /* 0x000fc6000fffe03f */
[----:B------:R-:W-:-:S03]  /*9c10*/  IMAD.WIDE R60, R10, 0x2, R60 ;  /* 0x000000020a3c7825 */ /* 0x000fc600078e023c */
[----:B------:R-:W-:Y:S01]  /*9c20*/  HMMA.16816.F32.BF16 R84, R120, R66, R84 ;  /* 0x000000427854723c */ /* 0x000fe20000041854 */
[----:B------:R-:W-:-:S04]  /*9c30*/  IMAD.WIDE R56, R10, 0x2, R56 ;  /* 0x000000020a387825 */ /* 0x000fc800078e0238 */
[----:B------:R-:W-:-:S03]  /*9c40*/  IMAD.WIDE R54, R10, 0x2, R54 ;  /* 0x000000020a367825 */ /* 0x000fc600078e0236 */
[----:B------:R-:W-:Y:S01]  /*9c50*/  HMMA.16816.F32.BF16 R120, R120, R114, R92 ;  /* 0x000000727878723c */ /* 0x000fe2000004185c */
[----:B------:R-:W-:-:S04]  /*9c60*/  IMAD.WIDE R52, R10, 0x2, R52 ;  /* 0x000000020a347825 */ /* 0x000fc800078e0234 */
[----:B------:R-:W-:Y:S02]  /*9c70*/  IMAD.SHL.U32 R160, R160, 0x80, RZ ;  /* 0x00000080a0a07824 */ /* 0x000fe400078e00ff */
[C---:B------:R-:W-:Y:S01]  /*9c80*/  IMAD.WIDE R46, R10.reuse, 0x2, R46 ;  /* 0x000000020a2e7825 */ /* 0x040fe200078e022e */
[----:B------:R-:W-:Y:S03]  /*9c90*/  HMMA.16816.F32.BF16 R68, R48, R70, R96 ;  /* 0x000000463044723c */ /* 0x000fe60000041860 */
[----:B------:R-:W-:-:S05]  /*9ca0*/  IMAD.WIDE R44, R10, 0x2, R44 ;  /* 0x000000020a2c7825 */ /* 0x000fca00078e022c */
[----:B------:R-:W-:Y:S01]  /*9cb0*/  HMMA.16816.F32.BF16 R64, R48, R66, R104 ;  /* 0x000000423040723c */ /* 0x000fe20000041868 */
[----:B------:R-:W-:-:S04]  /*9cc0*/  IMAD.WIDE R20, R10, 0x2, R20 ;  /* 0x000000020a147825 */ /* 0x000fc800078e0214 */
[----:B------:R-:W-:-:S03]  /*9cd0*/  IMAD.MOV.U32 R153, RZ, RZ, R58 ;  /* 0x000000ffff997224 */ /* 0x000fc600078e003a */
        /* <DEDUP_REMOVED lines=10> */
[----:B------:R-:W-:-:S04]  /*9d80*/  IMAD.WIDE R42, R160, 0x2, R42 ;  /* 0x00000002a02a7825 */ /* 0x000fc800078e022a */
[----:B------:R-:W-:Y:S02]  /*9d90*/  IMAD.MOV.U32 R233, RZ, RZ, R46 ;  /* 0x000000ffffe97224 */ /* 0x000fe400078e002e */
[----:B------:R-:W-:Y:S02]  /*9da0*/  IMAD.MOV.U32 R214, RZ, RZ, R47 ;  /* 0x000000ffffd67224 */ /* 0x000fe400078e002f */
[----:B------:R-:W-:Y:S02]  /*9db0*/  IMAD.MOV.U32 R234, RZ, RZ, R44 ;  /* 0x000000ffffea7224 */ /* 0x000fe400078e002c */
[----:B------:R-:W-:Y:S01]  /*9dc0*/  IMAD.MOV.U32 R215, RZ, RZ, R45 ;  /* 0x000000ffffd77224 */ /* 0x000fe200078e002d */
[----:B------:R-:W-:Y:S01]  /*9dd0*/  @!P0 CALL.REL.NOINC `(.L_x_1) ;  /* 0x0000001000008944 */ /* 0x000fe20003c00000 */
[----:B------:R-:W-:Y:S05]  /*9de0*/  BRA `(.L_x_2) ;  /* 0xffffb1b000007947 */ /* 0x000fea000383ffff */
.L_x_1:
[----:B------:R-:W-:Y:S02]  /*9df0*/  F2FP.BF16.PACK_AB R12, R67, R71 ;  /* 0x00000047430c723e */ /* 0x000fe400000010ff */
[----:B------:R-:W-:Y:S02]  /*9e00*/  F2FP.BF16.PACK_AB R10, R87, R83 ;  /* 0x00000053570a723e */ /* 0x000fe400000010ff */
[----:B------:R-:W-:-:S02]  /*9e10*/  F2FP.BF16.PACK_AB R8, R65, R69 ;  /* 0x000000454108723e */ /* 0x000fc400000010ff */
[----:B------:R-:W-:Y:S02]  /*9e20*/  F2FP.BF16.PACK_AB R6, R85, R81 ;  /* 0x000000515506723e */ /* 0x000fe400000010ff */
[----:B------:R-:W-:Y:S02]  /*9e30*/  F2FP.BF16.PACK_AB R13, R115, R75 ;  /* 0x0000004b730d723e */ /* 0x000fe400000010ff */
[----:B------:R-:W-:Y:S02]  /*9e40*/  F2FP.BF16.PACK_AB R67, R114, R74 ;  /* 0x0000004a7243723e */ /* 0x000fe400000010ff */
        /* <DEDUP_REMOVED lines=10> */
.L_x_0:
[----:B------:R-:W2:Y:S04]  /*9ef0*/  LDL.LU R17, [R1] ;  /* 0x0000000001117983 */ /* 0x000ea80000300800 */
[----:B------:R-:W1:Y:S02]  /*9f00*/  S2R R14, SR_TID.X ;  /* 0x00000000000e7919 */ /* 0x000e640000002100 */
[----:B-1----:R-:W-:Y:S01]  /*9f10*/  SHF.R.S32.HI R2, RZ, 0x4, R14 ;  /* 0x00000004ff027819 */ /* 0x002fe2000001140e */
[C---:B------:R-:W-:Y:S01]  /*9f20*/  IMAD.SHL.U32 R3, R14.reuse, 0x20, RZ ;  /* 0x000000200e037824 */ /* 0x040fe200078e00ff */
[----:B------:R-:W-:Y:S02]  /*9f30*/  LOP3.LUT R15, R14, 0xc, RZ, 0xc0, !PT ;  /* 0x0000000c0e0f7812 */ /* 0x000fe400078ec0ff */
[----:B------:R-:W-:Y:S01]  /*9f40*/  SGXT R2, R2, 0x1 ;  /* 0x000000010202781a */ /* 0x000fe20000000200 */
[C---:B------:R-:W-:Y:S01]  /*9f50*/  IMAD.SHL.U32 R0, R14.reuse, 0x8, RZ ;  /* 0x000000080e007824 */ /* 0x040fe200078e00ff */
[----:B------:R-:W-:-:S02]  /*9f60*/  LOP3.LUT R18, R14, 0x40, RZ, 0xc0, !PT ;  /* 0x000000400e127812 */ /* 0x000fc400078ec0ff */
[C---:B------:R-:W-:Y:S02]  /*9f70*/  LOP3.LUT R16, R3.reuse, 0x60, RZ, 0xc0, !PT ;  /* 0x0000006003107812 */ /* 0x040fe400078ec0ff */
[----:B------:R-:W-:Y:S02]  /*9f80*/  LOP3.LUT R14, R3, 0x400, RZ, 0xc0, !PT ;  /* 0x00000400030e7812 */ /* 0x000fe400078ec0ff */
[----:B------:R-:W-:Y:S01]  /*9f90*/  LOP3.LUT R3, R2, 0x808, RZ, 0xc0, !PT ;  /* 0x0000080802037812 */ /* 0x000fe200078ec0ff */
[----:B------:R-:W-:Y:S02]  /*9fa0*/  IMAD R16, R15, 0x200, R16 ;  /* 0x000002000f107824 */ /* 0x000fe400078e0210 */
[----:B------:R-:W-:Y:S01]  /*9fb0*/  IMAD R14, R18, 0x2, R14 ;  /* 0x00000002120e7824 */ /* 0x000fe200078e020e */
[----:B------:R-:W-:Y:S01]  /*9fc0*/  LOP3.LUT R3, R3, 0x78, R0, 0x78, !PT ;  /* 0x0000007803037812 */ /* 0x000fe200078e7800 */
[----:B------:R-:W-:Y:S01]  /*9fd0*/  IMAD R15, R15, 0x2, R16 ;  /* 0x000000020f0f7824 */ /* 0x000fe200078e0210 */
[----:B------:R-:W-:-:S03]  /*9fe0*/  LOP3.LUT R0, R0, 0x380, RZ, 0xc0, !PT ;  /* 0x0000038000007812 */ /* 0x000fc600078ec0ff */
[----:B------:R-:W-:Y:S01]  /*9ff0*/  IMAD.IADD R14, R14, 0x1, R3 ;  /* 0x000000010e0e7824 */ /* 0x000fe200078e0203 */
[----:B------:R-:W-:Y:S01]  /*a000*/  BAR.SYNC.DEFER_BLOCKING 0x0 ;  /* 0x0000000000007b1d */ /* 0x000fe20000010000 */
[----:B------:R-:W-:-:S03]  /*a010*/  IMAD.IADD R37, R0, 0x1, R15 ;  /* 0x0000000100257824 */ /* 0x000fc600078e020f */
[----:B------:R-:W-:Y:S02]  /*a020*/  LOP3.LUT R15, R14, 0x10, RZ, 0x3c, !PT ;  /* 0x000000100e0f7812 */ /* 0x000fe400078e3cff */
[----:B------:R-:W-:Y:S04]  /*a030*/  STS.64 [R14], R80 ;  /* 0x000000500e007388 */ /* 0x000fe80000000a00 */
[----:B------:R-:W-:Y:S04]  /*a040*/  STS.64 [R14+0x200], R6 ;  /* 0x000200060e007388 */ /* 0x000fe80000000a00 */
[----:B------:R-:W-:Y:S04]  /*a050*/  STS.64 [R14+0x100], R64 ;  /* 0x000100400e007388 */ /* 0x000fe80000000a00 */
[----:B------:R1:W-:Y:S04]  /*a060*/  STS.64 [R14+0x300], R8 ;  /* 0x000300080e007388 */ /* 0x0003e80000000a00 */
[----:B------:R-:W-:Y:S04]  /*a070*/  STS.64 [R15+0x1000], R82 ;  /* 0x001000520f007388 */ /* 0x000fe80000000a00 */
[----:B------:R3:W-:Y:S04]  /*a080*/  STS.64 [R15+0x1200], R10 ;  /* 0x0012000a0f007388 */ /* 0x0007e80000000a00 */
[----:B------:R-:W-:Y:S04]  /*a090*/  STS.64 [R15+0x1100], R66 ;  /* 0x001100420f007388 */ /* 0x000fe80000000a00 */
[----:B------:R4:W-:Y:S04]  /*a0a0*/  STS.64 [R15+0x1300], R12 ;  /* 0x0013000c0f007388 */ /* 0x0009e80000000a00 */
[----:B------:R-:W-:Y:S01]  /*a0b0*/  BAR.SYNC.DEFER_BLOCKING 0x0 ;  /* 0x0000000000007b1d */ /* 0x000fe20000010000 */
[----:B------:R-:W-:-:S02]  /*a0c0*/  LOP3.LUT R38, R37, 0x8, RZ, 0x3c, !PT ;  /* 0x0000000825267812 */ /* 0x000fc400078e3cff */
[C---:B------:R-:W-:Y:S02]  /*a0d0*/  LOP3.LUT R39, R37.reuse, 0x10, RZ, 0x3c, !PT ;  /* 0x0000001025277812 */ /* 0x040fe400078e3cff */
[----:B------:R-:W-:Y:S01]  /*a0e0*/  LOP3.LUT R40, R37, 0x18, RZ, 0x3c, !PT ;  /* 0x0000001825287812 */ /* 0x000fe200078e3cff */
[----:B------:R-:W5:Y:S04]  /*a0f0*/  LDS.64 R42, [R37] ;  /* 0x00000000252a7984 */ /* 0x000f680000000a00 */
[----:B------:R-:W0:Y:S04]  /*a100*/  LDS.64 R46, [R38] ;  /* 0x00000000262e7984 */ /* 0x000e280000000a00 */
[----:B------:R-:W0:Y:S04]  /*a110*/  LDS.64 R50, [R39] ;  /* 0x0000000027327984 */ /* 0x000e280000000a00 */
[----:B0-----:R-:W0:Y:S04]  /*a120*/  LDS.64 R54, [R40] ;  /* 0x0000000028367984 */ /* 0x001e280000000a00 */
[----:B------:R-:W0:Y:S01]  /*a130*/  LDS.64 R44, [R37+0x400] ;  /* 0x00040000252c7984 */ /* 0x000e220000000a00 */
[----:B------:R-:W-:-:S02]  /*a140*/  LOP3.LUT R2, R5, R4, RZ, 0xfc, !PT ;  /* 0x0000000405027212 */ /* 0x000fc400078efcff */
[C-C-:B------:R-:W-:Y:S01]  /*a150*/  LOP3.LUT R0, R5.reuse, 0x2, R4.reuse, 0xfe, !PT ;  /* 0x0000000205007812 */ /* 0x140fe200078efe04 */
[----:B------:R-:W0:Y:S02]  /*a160*/  LDS.64 R48, [R38+0x400] ;  /* 0x0004000026307984 */ /* 0x000e240000000a00 */
[----:B-1----:R-:W-:Y:S02]  /*a170*/  IMAD R9, R2, c[0x0][0x198], RZ ;  /* 0x0000660002097a24 */ /* 0x002fe400078e02ff */
[----:B------:R-:W1:Y:S01]  /*a180*/  LDS.64 R52, [R39+0x400] ;  /* 0x0004000027347984 */ /* 0x000e620000000a00 */
[C-C-:B------:R-:W-:Y:S01]  /*a190*/  LOP3.LUT R35, R5.reuse, 0x4, R4.reuse, 0xfe, !PT ;  /* 0x0000000405237812 */ /* 0x140fe200078efe04 */
[----:B------:R-:W-:Y:S02]  /*a1a0*/  IMAD R36, R0, c[0x0][0x198], RZ ;  /* 0x0000660000247a24 */ /* 0x000fe400078e02ff */
[----:B------:R-:W0:Y:S01]  /*a1b0*/  LDS.64 R40, [R40+0x400] ;  /* 0x0004000028287984 */ /* 0x000e220000000a00 */
[----:B------:R-:W-:-:S02]  /*a1c0*/  LOP3.LUT R6, R5, 0x6, R4, 0xfe, !PT ;  /* 0x0000000605067812 */ /* 0x000fc400078efe04 */
[C-C-:B------:R-:W-:Y:S02]  /*a1d0*/  LOP3.LUT R7, R5.reuse, 0x8, R4.reuse, 0xfe, !PT ;  /* 0x0000000805077812 */ /* 0x140fe400078efe04 */
[C-C-:B------:R-:W-:Y:S02]  /*a1e0*/  LOP3.LUT R8, R5.reuse, 0xa, R4.reuse, 0xfe, !PT ;  /* 0x0000000a05087812 */ /* 0x140fe400078efe04 */
[C-C-:B---3--:R-:W-:Y:S02]  /*a1f0*/  LOP3.LUT R11, R5.reuse, 0xc, R4.reuse, 0xfe, !PT ;  /* 0x0000000c050b7812 */ /* 0x148fe400078efe04 */
[C-C-:B------:R-:W-:Y:S02]  /*a200*/  LOP3.LUT R10, R5.reuse, 0xe, R4.reuse, 0xfe, !PT ;  /* 0x0000000e050a7812 */ /* 0x140fe400078efe04 */
[C-C-:B------:R-:W-:Y:S02]  /*a210*/  LOP3.LUT R34, R5.reuse, 0x10, R4.reuse, 0xfe, !PT ;  /* 0x0000001005227812 */ /* 0x140fe400078efe04 */
[----:B------:R-:W-:-:S02]  /*a220*/  LOP3.LUT R33, R5, 0x12, R4, 0xfe, !PT ;  /* 0x0000001205217812 */ /* 0x000fc400078efe04 */
[C-C-:B------:R-:W-:Y:S02]  /*a230*/  LOP3.LUT R32, R5.reuse, 0x14, R4.reuse, 0xfe, !PT ;  /* 0x0000001405207812 */ /* 0x140fe400078efe04 */
[C-C-:B------:R-:W-:Y:S02]  /*a240*/  LOP3.LUT R31, R5.reuse, 0x16, R4.reuse, 0xfe, !PT ;  /* 0x00000016051f7812 */ /* 0x140fe400078efe04 */
[C-C-:B------:R-:W-:Y:S02]  /*a250*/  LOP3.LUT R30, R5.reuse, 0x18, R4.reuse, 0xfe, !PT ;  /* 0x00000018051e7812 */ /* 0x140fe400078efe04 */
        /* <DEDUP_REMOVED lines=13> */
[C-C-:B----4-:R-:W-:Y:S02]  /*a330*/  LOP3.LUT R15, R5.reuse, 0x36, R4.reuse, 0xfe, !PT ;  /* 0x00000036050f7812 */ /* 0x150fe400078efe04 */
[----:B------:R-:W-:-:S02]  /*a340*/  LOP3.LUT R14, R5, 0x38, R4, 0xfe, !PT ;  /* 0x00000038050e7812 */ /* 0x000fc400078efe04 */
[C-C-:B------:R-:W-:Y:S02]  /*a350*/  LOP3.LUT R12, R5.reuse, 0x3a, R4.reuse, 0xfe, !PT ;  /* 0x0000003a050c7812 */ /* 0x140fe400078efe04 */
[----:B------:R-:W-:Y:S01]  /*a360*/  LOP3.LUT R13, R5, 0x3c, R4, 0xfe, !PT ;  /* 0x0000003c050d7812 */ /* 0x000fe200078efe04 */
[C---:B--2---:R-:W-:Y:S01]  /*a370*/  IMAD R3, R17.reuse, c[0x0][0x194], RZ ;  /* 0x0000650011037a24 */ /* 0x044fe200078e02ff */
[----:B------:R-:W-:-:S04]  /*a380*/  ISETP.GE.AND P0, PT, R17, c[0x0][0x178], PT ;  /* 0x00005e0011007a0c */ /* 0x000fc80003f06270 */
[C---:B------:R-:W-:Y:S02]  /*a390*/  LEA R56, P2, R3.reuse, c[0x0][0x170], 0x1 ;  /* 0x00005c0003387a11 */ /* 0x040fe400078408ff */
[----:B------:R-:W-:Y:S02]  /*a3a0*/  ISETP.LT.AND P1, PT, R2, c[0x0][0x17c], !P0 ;  /* 0x00005f0002007a0c */ /* 0x000fe40004721270 */
[----:B------:R-:W-:Y:S02]  /*a3b0*/  LEA.HI.X.SX32 R58, R3, c[0x0][0x174], 0x1, P2 ;  /* 0x00005d00033a7a11 */ /* 0x000fe400010f0eff */
[----:B------:R-:W-:Y:S02]  /*a3c0*/  LEA R2, P2, R9, R56, 0x1 ;  /* 0x0000003809027211 */ /* 0x000fe400078408ff */
[----:B------:R-:W-:Y:S02]  /*a3d0*/  ISETP.LT.AND P5, PT, R0, c[0x0][0x17c], !P0 ;  /* 0x00005f0000007a0c */ /* 0x000fe400047a1270 */
[----:B------:R-:W-:-:S02]  /*a3e0*/  LOP3.LUT R17, R5, 0x32, R4, 0xfe, !PT ;  /* 0x0000003205117812 */ /* 0x000fc400078efe04 */
[----:B------:R-:W-:Y:S02]  /*a3f0*/  LEA.HI.X.SX32 R3, R9, R58, 0x1, P2 ;  /* 0x0000003a09037211 */ /* 0x000fe400010f0eff */
[----:B------:R-:W-:Y:S02]  /*a400*/  LOP3.LUT R0, R5, 0x3e, R4, 0xfe, !PT ;  /* 0x0000003e05007812 */ /* 0x000fe400078efe04 */
[C---:B------:R-:W-:Y:S01]  /*a410*/  ISETP.LT.AND P3, PT, R35.reuse, c[0x0][0x17c], !P0 ;  /* 0x00005f0023007a0c */ /* 0x040fe20004761270 */
[----:B------:R-:W-:Y:S01]  /*a420*/  IMAD R35, R35, c[0x0][0x198], RZ ;  /* 0x0000660023237a24 */ /* 0x000fe200078e02ff */
[----:B------:R-:W-:Y:S01]  /*a430*/  LEA R4, P2, R36, R56, 0x1 ;  /* 0x0000003824047211 */ /* 0x000fe200078408ff */
[----:B-----5:R2:W-:Y:S01]  /*a440*/  @P1 STG.E.U16 [R2.64], R42 ;  /* 0x0000002a02001986 */ /* 0x0205e2000c101506 */
[C---:B------:R-:W-:Y:S01]  /*a450*/  ISETP.LT.AND P4, PT, R6.reuse, c[0x0][0x17c], !P0 ;  /* 0x00005f0006007a0c */ /* 0x040fe20004781270 */
[----:B------:R-:W-:Y:S01]  /*a460*/  IMAD R9, R6, c[0x0][0x198], RZ ;  /* 0x0000660006097a24 */ /* 0x000fe200078e02ff */
[----:B------:R-:W-:Y:S01]  /*a470*/  LEA.HI.X.SX32 R5, R36, R58, 0x1, P2 ;  /* 0x0000003a24057211 */ /* 0x000fe200010f0eff */
[----:B------:R-:W-:Y:S01]  /*a480*/  IMAD R36, R7, c[0x0][0x198], RZ ;  /* 0x0000660007247a24 */ /* 0x000fe200078e02ff */
[----:B------:R-:W-:-:S02]  /*a490*/  LEA R6, P1, R35, R56, 0x1 ;  /* 0x0000003823067211 */ /* 0x000fc400078208ff */
[----:B------:R-:W-:Y:S01]  /*a4a0*/  ISETP.LT.AND P2, PT, R7, c[0x0][0x17c], !P0 ;  /* 0x00005f0007007a0c */ /* 0x000fe20004741270 */
[----:B------:R3:W-:Y:S01]  /*a4b0*/  @P5 STG.E.U16 [R4.64], R46 ;  /* 0x0000002e04005986 */ /* 0x0007e2000c101506 */
[----:B------:R-:W-:Y:S01]  /*a4c0*/  LEA.HI.X.SX32 R7, R35, R58, 0x1, P1 ;  /* 0x0000003a23077211 */ /* 0x000fe200008f0eff */
[C---:B------:R-:W-:Y:S01]  /*a4d0*/  IMAD R35, R8.reuse, c[0x0][0x198], RZ ;  /* 0x0000660008237a24 */ /* 0x040fe200078e02ff */
[----:B------:R-:W-:Y:S02]  /*a4e0*/  ISETP.LT.AND P1, PT, R8, c[0x0][0x17c], !P0 ;  /* 0x00005f0008007a0c */ /* 0x000fe40004721270 */
[CC--:B--2---:R-:W-:Y:S02]  /*a4f0*/  LEA R2, P5, R9.reuse, R56.reuse, 0x1 ;  /* 0x0000003809027211 */ /* 0x0c4fe400078a08ff */
[----:B------:R-:W-:Y:S02]  /*a500*/  LEA R8, P6, R36, R56, 0x1 ;  /* 0x0000003824087211 */ /* 0x000fe400078c08ff */
[----:B------:R-:W-:-:S02]  /*a510*/  LEA.HI.X.SX32 R3, R9, R58, 0x1, P5 ;  /* 0x0000003a09037211 */ /* 0x000fc400028f0eff */
[----:B------:R-:W-:Y:S02]  /*a520*/  LEA.HI.X.SX32 R9, R36, R58, 0x1, P6 ;  /* 0x0000003a24097211 */ /* 0x000fe400030f0eff */
[----:B---3--:R-:W-:Y:S01]  /*a530*/  LEA R4, P5, R35, R56, 0x1 ;  /* 0x0000003823047211 */ /* 0x008fe200078a08ff */
[----:B------:R2:W-:Y:S01]  /*a540*/  @P3 STG.E.U16 [R6.64], R50 ;  /* 0x0000003206003986 */ /* 0x0005e2000c101506 */
[C---:B------:R-:W-:Y:S01]  /*a550*/  ISETP.LT.AND P3, PT, R11.reuse, c[0x0][0x17c], !P0 ;  /* 0x00005f000b007a0c */ /* 0x040fe20004761270 */
[----:B------:R-:W-:Y:S01]  /*a560*/  IMAD R11, R11, c[0x0][0x198], RZ ;  /* 0x000066000b0b7a24 */ /* 0x000fe200078e02ff */
[----:B------:R-:W-:Y:S01]  /*a570*/  LEA.HI.X.SX32 R5, R35, R58, 0x1, P5 ;  /* 0x0000003a23057211 */ /* 0x000fe200028f0eff */
[----:B0-----:R-:W-:Y:S01]  /*a580*/  @P4 STG.E.U16 [R2.64], R54 ;  /* 0x0000003602004986 */ /* 0x001fe2000c101506 */
[----:B------:R-:W-:-:S03]  /*a590*/  IMAD R35, R10, c[0x0][0x198], RZ ;  /* 0x000066000a237a24 */ /* 0x000fc600078e02ff */
[----:B------:R-:W-:Y:S01]  /*a5a0*/  @P2 STG.E.U16 [R8.64], R44 ;  /* 0x0000002c08002986 */ /* 0x000fe2000c101506 */
[----:B------:R-:W-:Y:S02]  /*a5b0*/  ISETP.LT.AND P2, PT, R10, c[0x0][0x17c], !P0 ;  /* 0x00005f000a007a0c */ /* 0x000fe40004741270 */
[-C--:B------:R-:W-:Y:S02]  /*a5c0*/  LEA R10, P4, R11, R56.reuse, 0x1 ;  /* 0x000000380b0a7211 */ /* 0x080fe400078808ff */
[----:B--2---:R-:W-:Y:S02]  /*a5d0*/  LEA R6, P5, R35, R56, 0x1 ;  /* 0x0000003823067211 */ /* 0x004fe400078a08ff */
[-C--:B------:R-:W-:Y:S02]  /*a5e0*/  LEA.HI.X.SX32 R11, R11, R58.reuse, 0x1, P4 ;  /* 0x0000003a0b0b7211 */ /* 0x080fe400020f0eff */
[C---:B------:R-:W-:Y:S01]  /*a5f0*/  ISETP.LT.AND P4, PT, R33.reuse, c[0x0][0x17c], !P0 ;  /* 0x00005f0021007a0c */ /* 0x040fe20004781270 */
[----:B------:R-:W-:Y:S01]  /*a600*/  IMAD R33, R33, c[0x0][0x198], RZ ;  /* 0x0000660021217a24 */ /* 0x000fe200078e02ff */
[----:B------:R-:W-:Y:S01]  /*a610*/  LEA.HI.X.SX32 R7, R35, R58, 0x1, P5 ;  /* 0x0000003a23077211 */ /* 0x000fe200028f0eff */
[----:B------:R0:W-:Y:S01]  /*a620*/  @P1 STG.E.U16 [R4.64], R48 ;  /* 0x0000003004001986 */ /* 0x0001e2000c101506 */
[C---:B------:R-:W-:Y:S01]  /*a630*/  ISETP.LT.AND P1, PT, R34.reuse, c[0x0][0x17c], !P0 ;  /* 0x00005f0022007a0c */ /* 0x040fe20004721270 */
[----:B------:R-:W-:-:S02]  /*a640*/  IMAD R34, R34, c[0x0][0x198], RZ ;  /* 0x0000660022227a24 */ /* 0x000fc400078e02ff */
[----:B-1----:R-:W-:Y:S04]  /*a650*/  @P3 STG.E.U16 [R10.64], R52 ;  /* 0x000000340a003986 */ /* 0x002fe8000c101506 */
[----:B------:R-:W-:Y:S01]  /*a660*/  @P2 STG.E.U16 [R6.64], R40 ;  /* 0x0000002806002986 */ /* 0x000fe2000c101506 */
[CC--:B0-----:R-:W-:Y:S02]  /*a670*/  LEA R4, P2, R33.reuse, R56.reuse, 0x1 ;  /* 0x0000003821047211 */ /* 0x0c1fe400078408ff */
[----:B------:R-:W-:Y:S02]  /*a680*/  LEA R2, P3, R34, R56, 0x1 ;  /* 0x0000003822027211 */ /* 0x000fe400078608ff */
[----:B------:R-:W-:Y:S02]  /*a690*/  LEA.HI.X.SX32 R5, R33, R58, 0x1, P2 ;  /* 0x0000003a21057211 */ /* 0x000fe400010f0eff */
[C---:B------:R-:W-:Y:S01]  /*a6a0*/  ISETP.LT.AND P2, PT, R32.reuse, c[0x0][0x17c], !P0 ;  /* 0x00005f0020007a0c */ /* 0x040fe20004741270 */
[----:B------:R-:W-:Y:S01]  /*a6b0*/  IMAD R32, R32, c[0x0][0x198], RZ ;  /* 0x0000660020207a24 */ /* 0x000fe200078e02ff */
[----:B------:R-:W-:-:S02]  /*a6c0*/  PRMT R42, R42, 0x7632, R42 ;  /* 0x000076322a2a7816 */ /* 0x000fc4000000002a */
[----:B------:R-:W-:Y:S02]  /*a6d0*/  LEA.HI.X.SX32 R3, R34, R58, 0x1, P3 ;  /* 0x0000003a22037211 */ /* 0x000fe400018f0eff */
[----:B------:R-:W-:Y:S02]  /*a6e0*/  PRMT R46, R46, 0x7632, R46 ;  /* 0x000076322e2e7816 */ /* 0x000fe4000000002e */
[----:B------:R-:W-:Y:S01]  /*a6f0*/  LEA R8, P3, R32, R56, 0x1 ;  /* 0x0000003820087211 */ /* 0x000fe200078608ff */
[----:B------:R0:W-:Y:S01]  /*a700*/  @P1 STG.E.U16 [R2.64], R42 ;  /* 0x0000002a02001986 */ /* 0x0001e2000c101506 */
[----:B------:R-:W-:Y:S02]  /*a710*/  PRMT R50, R50, 0x7632, R50 ;  /* 0x0000763232327816 */ /* 0x000fe40000000032 */
[C---:B------:R-:W-:Y:S01]  /*a720*/  ISETP.LT.AND P1, PT, R31.reuse, c[0x0][0x17c], !P0 ;  /* 0x00005f001f007a0c */ /* 0x040fe20004721270 */
[----:B------:R1:W-:Y:S01]  /*a730*/  @P4 STG.E.U16 [R4.64], R46 ;  /* 0x0000002e04004986 */ /* 0x0003e2000c101506 */
[----:B------:R-:W-:Y:S01]  /*a740*/  LEA.HI.X.SX32 R9, R32, R58, 0x1, P3 ;  /* 0x0000003a20097211 */ /* 0x000fe200018f0eff */
[----:B------:R-:W-:Y:S01]  /*a750*/  IMAD R31, R31, c[0x0][0x198], RZ ;  /* 0x000066001f1f7a24 */ /* 0x000fe200078e02ff */
[C---:B------:R-:W-:Y:S01]  /*a760*/  ISETP.LT.AND P4, PT, R30.reuse, c[0x0][0x17c], !P0 ;  /* 0x00005f001e007a0c */ /* 0x040fe20004781270 */
[----:B------:R-:W-:Y:S01]  /*a770*/  IMAD R30, R30, c[0x0][0x198], RZ ;  /* 0x000066001e1e7a24 */ /* 0x000fe200078e02ff */
[C---:B------:R-:W-:Y:S01]  /*a780*/  ISETP.LT.AND P3, PT, R29.reuse, c[0x0][0x17c], !P0 ;  /* 0x00005f001d007a0c */ /* 0x040fe20004761270 */
[----:B------:R-:W-:Y:S01]  /*a790*/  IMAD R29, R29, c[0x0][0x198], RZ ;  /* 0x000066001d1d7a24 */ /* 0x000fe200078e02ff */
[----:B------:R2:W-:Y:S01]  /*a7a0*/  @P2 STG.E.U16 [R8.64], R50 ;  /* 0x0000003208002986 */ /* 0x0005e2000c101506 */
[----:B0-----:R-:W-:-:S03]  /*a7b0*/  LEA R2, P2, R31, R56, 0x1 ;  /* 0x000000381f027211 */ /* 0x001fc600078408ff */
[-C--:B------:R-:W-:Y:S02]  /*a7c0*/  LEA R6, P6, R29, R56.reuse, 0x1 ;  /* 0x000000381d067211 */ /* 0x080fe400078c08ff */
[----:B-1----:R-:W-:Y:S02]  /*a7d0*/  LEA R4, P5, R30, R56, 0x1 ;  /* 0x000000381e047211 */ /* 0x002fe400078a08ff */
[----:B------:R-:W-:Y:S02]  /*a7e0*/  PRMT R54, R54, 0x7632, R54 ;  /* 0x0000763236367816 */ /* 0x000fe40000000036 */
[-C--:B------:R-:W-:Y:S02]  /*a7f0*/  LEA.HI.X.SX32 R3, R31, R58.reuse, 0x1, P2 ;  /* 0x0000003a1f037211 */ /* 0x080fe400010f0eff */
[----:B------:R-:W-:Y:S02]  /*a800*/  PRMT R44, R44, 0x7632, R44 ;  /* 0x000076322c2c7816 */ /* 0x000fe4000000002c */
[----:B------:R-:W-:-:S02]  /*a810*/  LEA.HI.X.SX32 R5, R30, R58, 0x1, P5 ;  /* 0x0000003a1e057211 */ /* 0x000fc400028f0eff */
[----:B------:R-:W-:Y:S02]  /*a820*/  PRMT R48, R48, 0x7632, R48 ;  /* 0x0000763230307816 */ /* 0x000fe40000000030 */
[----:B------:R-:W-:Y:S01]  /*a830*/  LEA.HI.X.SX32 R7, R29, R58, 0x1, P6 ;  /* 0x0000003a1d077211 */ /* 0x000fe200030f0eff */
[----:B------:R0:W-:Y:S01]  /*a840*/  @P1 STG.E.U16 [R2.64], R54 ;  /* 0x0000003602001986 */ /* 0x0001e2000c101506 */
[C---:B------:R-:W-:Y:S01]  /*a850*/  ISETP.LT.AND P1, PT, R28.reuse, c[0x0][0x17c], !P0 ;  /* 0x00005f001c007a0c */ /* 0x040fe20004721270 */
[----:B------:R-:W-:Y:S02]  /*a860*/  IMAD R28, R28, c[0x0][0x198], RZ ;  /* 0x000066001c1c7a24 */ /* 0x000fe400078e02ff */
[----:B------:R1:W-:Y:S04]  /*a870*/  @P4 STG.E.U16 [R4.64], R44 ;  /* 0x0000002c04004986 */ /* 0x0003e8000c101506 */
[----:B------:R3:W-:Y:S01]  /*a880*/  @P3 STG.E.U16 [R6.64], R48 ;  /* 0x0000003006003986 */ /* 0x0007e2000c101506 */
[C---:B------:R-:W-:Y:S01]  /*a890*/  ISETP.LT.AND P3, PT, R27.reuse, c[0x0][0x17c], !P0 ;  /* 0x00005f001b007a0c */ /* 0x040fe20004761270 */
[----:B------:R-:W-:Y:S01]  /*a8a0*/  IMAD R27, R27, c[0x0][0x198], RZ ;  /* 0x000066001b1b7a24 */ /* 0x000fe200078e02ff */
[C---:B------:R-:W-:Y:S01]  /*a8b0*/  ISETP.LT.AND P2, PT, R26.reuse, c[0x0][0x17c], !P0 ;  /* 0x00005f001a007a0c */ /* 0x040fe20004741270 */
[----:B------:R-:W-:Y:S01]  /*a8c0*/  IMAD R26, R26, c[0x0][0x198], RZ ;  /* 0x000066001a1a7a24 */ /* 0x000fe200078e02ff */
[----:B--2---:R-:W-:-:S02]  /*a8d0*/  LEA R8, P6, R28, R56, 0x1 ;  /* 0x000000381c087211 */ /* 0x004fc400078c08ff */
[C---:B------:R-:W-:Y:S01]  /*a8e0*/  ISETP.LT.AND P4, PT, R25.reuse, c[0x0][0x17c], !P0 ;  /* 0x00005f0019007a0c */ /* 0x040fe20004781270 */
[----:B------:R-:W-:Y:S01]  /*a8f0*/  IMAD R25, R25, c[0x0][0x198], RZ ;  /* 0x0000660019197a24 */ /* 0x000fe200078e02ff */
[----:B0-----:R-:W-:Y:S02]  /*a900*/  LEA R2, P5, R27, R56, 0x1 ;  /* 0x000000381b027211 */ /* 0x001fe400078a08ff */
[----:B------:R-:W-:Y:S02]  /*a910*/  PRMT R52, R52, 0x7632, R52 ;  /* 0x0000763234347816 */ /* 0x000fe40000000034 */
[----:B------:R-:W-:Y:S02]  /*a920*/  LEA.HI.X.SX32 R9, R28, R58, 0x1, P6 ;  /* 0x0000003a1c097211 */ /* 0x000fe400030f0eff */
[----:B-1----:R-:W-:Y:S02]  /*a930*/  LEA R4, P6, R26, R56, 0x1 ;  /* 0x000000381a047211 */ /* 0x002fe400078c08ff */
[----:B------:R-:W-:-:S02]  /*a940*/  PRMT R40, R40, 0x7632, R40 ;  /* 0x0000763228287816 */ /* 0x000fc40000000028 */
[----:B------:R-:W-:Y:S02]  /*a950*/  LEA.HI.X.SX32 R3, R27, R58, 0x1, P5 ;  /* 0x0000003a1b037211 */ /* 0x000fe400028f0eff */
[C---:B---3--:R-:W-:Y:S01]  /*a960*/  LEA R6, P5, R25.reuse, R56, 0x1 ;  /* 0x0000003819067211 */ /* 0x048fe200078a08ff */
[----:B------:R0:W-:Y:S01]  /*a970*/  @P1 STG.E.U16 [R8.64], R52 ;  /* 0x0000003408001986 */ /* 0x0001e2000c101506 */
[-C--:B------:R-:W-:Y:S02]  /*a980*/  LEA.HI.X.SX32 R5, R26, R58.reuse, 0x1, P6 ;  /* 0x0000003a1a057211 */ /* 0x080fe400030f0eff */
[----:B------:R-:W-:Y:S01]  /*a990*/  LEA.HI.X.SX32 R7, R25, R58, 0x1, P5 ;  /* 0x0000003a19077211 */ /* 0x000fe200028f0eff */
[----:B------:R1:W-:Y:S01]  /*a9a0*/  @P3 STG.E.U16 [R2.64], R40 ;  /* 0x0000002802003986 */ /* 0x0003e2000c101506 */
[C---:B------:R-:W-:Y:S01]  /*a9b0*/  ISETP.LT.AND P1, PT, R24.reuse, c[0x0][0x17c], !P0 ;  /* 0x00005f0018007a0c */ /* 0x040fe20004721270 */
[----:B------:R-:W-:Y:S01]  /*a9c0*/  IMAD R24, R24, c[0x0][0x198], RZ ;  /* 0x0000660018187a24 */ /* 0x000fe200078e02ff */
[C---:B------:R-:W-:Y:S01]  /*a9d0*/  ISETP.LT.AND P3, PT, R23.reuse, c[0x0][0x17c], !P0 ;  /* 0x00005f0017007a0c */ /* 0x040fe20004761270 */
[----:B------:R-:W-:Y:S01]  /*a9e0*/  IMAD R23, R23, c[0x0][0x198], RZ ;  /* 0x0000660017177a24 */ /* 0x000fe200078e02ff */
[----:B------:R2:W-:Y:S01]  /*a9f0*/  @P2 STG.E.U16 [R4.64], R43 ;  /* 0x0000002b04002986 */ /* 0x0005e2000c101506 */
[C---:B------:R-:W-:Y:S01]  /*aa00*/  ISETP.LT.AND P2, PT, R22.reuse, c[0x0][0x17c], !P0 ;  /* 0x00005f0016007a0c */ /* 0x040fe20004741270 */
[----:B------:R-:W-:Y:S01]  /*aa10*/  IMAD R22, R22, c[0x0][0x198], RZ ;  /* 0x0000660016167a24 */ /* 0x000fe200078e02ff */
[-C--:B0-----:R-:W-:Y:S01]  /*aa20*/  LEA R8, P6, R24, R56.reuse, 0x1 ;  /* 0x0000003818087211 */ /* 0x081fe200078c08ff */
[----:B------:R0:W-:Y:S01]  /*aa30*/  @P4 STG.E.U16 [R6.64], R47 ;  /* 0x0000002f06004986 */ /* 0x0001e2000c101506 */
[C---:B------:R-:W-:Y:S01]  /*aa40*/  ISETP.LT.AND P4, PT, R21.reuse, c[0x0][0x17c], !P0 ;  /* 0x00005f0015007a0c */ /* 0x040fe20004781270 */
[----:B------:R-:W-:Y:S01]  /*aa50*/  IMAD R21, R21, c[0x0][0x198], RZ ;  /* 0x0000660015157a24 */ /* 0x000fe200078e02ff */
[----:B-1----:R-:W-:-:S02]  /*aa60*/  LEA R2, P5, R23, R56, 0x1 ;  /* 0x0000003817027211 */ /* 0x002fc400078a08ff */
[-C--:B------:R-:W-:Y:S02]  /*aa70*/  LEA.HI.X.SX32 R9, R24, R58.reuse, 0x1, P6 ;  /* 0x0000003a18097211 */ /* 0x080fe400030f0eff */
[----:B------:R-:W-:Y:S02]  /*aa80*/  LEA.HI.X.SX32 R3, R23, R58, 0x1, P5 ;  /* 0x0000003a17037211 */ /* 0x000fe400028f0eff */
[CC--:B--2---:R-:W-:Y:S02]  /*aa90*/  LEA R4, P6, R22.reuse, R56.reuse, 0x1 ;  /* 0x0000003816047211 */ /* 0x0c4fe400078c08ff */
[C---:B0-----:R-:W-:Y:S01]  /*aaa0*/  LEA R6, P5, R21.reuse, R56, 0x1 ;  /* 0x0000003815067211 */ /* 0x041fe200078a08ff */
        /* <DEDUP_REMOVED lines=19> */
[----:B0-----:R-:W-:Y:S02]  /*abe0*/  LEA R6, P5, R17, R56, 0x1 ;  /* 0x0000003811067211 */ /* 0x001fe400078a08ff */
[----:B------:R-:W-:Y:S02]  /*abf0*/  PRMT R43, R43, 0x7632, R43 ;  /* 0x000076322b2b7816 */ /* 0x000fe4000000002b */
[----:B------:R-:W-:-:S02]  /*ac00*/  LEA.HI.X.SX32 R5, R18, R58, 0x1, P6 ;  /* 0x0000003a12057211 */ /* 0x000fc400030f0eff */
[----:B------:R-:W-:Y:S02]  /*ac10*/  PRMT R47, R47, 0x7632, R47 ;  /* 0x000076322f2f7816 */ /* 0x000fe4000000002f */
[----:B------:R-:W-:Y:S01]  /*ac20*/  LEA.HI.X.SX32 R7, R17, R58, 0x1, P5 ;  /* 0x0000003a11077211 */ /* 0x000fe200028f0eff */
[----:B------:R-:W-:Y:S04]  /*ac30*/  @P1 STG.E.U16 [R8.64], R53 ;  /* 0x0000003508001986 */ /* 0x000fe8000c101506 */
[----:B------:R-:W-:Y:S04]  /*ac40*/  @P3 STG.E.U16 [R2.64], R41 ;  /* 0x0000002902003986 */ /* 0x000fe8000c101506 */
[----:B------:R0:W-:Y:S04]  /*ac50*/  @P2 STG.E.U16 [R4.64], R43 ;  /* 0x0000002b04002986 */ /* 0x0001e8000c101506 */
[----:B------:R1:W-:Y:S01]  /*ac60*/  @P4 STG.E.U16 [R6.64], R47 ;  /* 0x0000002f06004986 */ /* 0x0003e2000c101506 */
[C---:B------:R-:W-:Y:S01]  /*ac70*/  ISETP.LT.AND P4, PT, R15.reuse, c[0x0][0x17c], !P0 ;  /* 0x00005f000f007a0c */ /* 0x040fe20004781270 */
[----:B------:R-:W-:Y:S01]  /*ac80*/  IMAD R15, R15, c[0x0][0x198], RZ ;  /* 0x000066000f0f7a24 */ /* 0x000fe200078e02ff */
[C---:B------:R-:W-:Y:S01]  /*ac90*/  ISETP.LT.AND P3, PT, R14.reuse, c[0x0][0x17c], !P0 ;  /* 0x00005f000e007a0c */ /* 0x040fe20004761270 */
[----:B------:R-:W-:-:S02]  /*aca0*/  IMAD R14, R14, c[0x0][0x198], RZ ;  /* 0x000066000e0e7a24 */ /* 0x000fc400078e02ff */
[----:B------:R-:W-:Y:S01]  /*acb0*/  IMAD R11, R13, c[0x0][0x198], RZ ;  /* 0x000066000d0b7a24 */ /* 0x000fe200078e02ff */
[CC--:B0-----:R-:W-:Y:S02]  /*acc0*/  LEA R4, P1, R15.reuse, R56.reuse, 0x1 ;  /* 0x000000380f047211 */ /* 0x0c1fe400078208ff */
[C---:B------:R-:W-:Y:S01]  /*acd0*/  ISETP.LT.AND P5, PT, R16.reuse, c[0x0][0x17c], !P0 ;  /* 0x00005f0010007a0c */ /* 0x040fe200047a1270 */
[----:B------:R-:W-:Y:S01]  /*ace0*/  IMAD R16, R16, c[0x0][0x198], RZ ;  /* 0x0000660010107a24 */ /* 0x000fe200078e02ff */
[----:B-1----:R-:W-:Y:S02]  /*acf0*/  LEA R6, P2, R14, R56, 0x1 ;  /* 0x000000380e067211 */ /* 0x002fe400078408ff */
[----:B------:R-:W-:Y:S02]  /*ad00*/  LEA.HI.X.SX32 R5, R15, R58, 0x1, P1 ;  /* 0x0000003a0f057211 */ /* 0x000fe400008f0eff */
[-C--:B------:R-:W-:Y:S01]  /*ad10*/  LEA R10, P1, R11, R56.reuse, 0x1 ;  /* 0x000000380b0a7211 */ /* 0x080fe200078208ff */
[----:B------:R-:W-:Y:S01]  /*ad20*/  IMAD R9, R12, c[0x0][0x198], RZ ;  /* 0x000066000c097a24 */ /* 0x000fe200078e02ff */
[----:B------:R-:W-:-:S02]  /*ad30*/  LEA R2, P6, R16, R56, 0x1 ;  /* 0x0000003810027211 */ /* 0x000fc400078c08ff */
[-C--:B------:R-:W-:Y:S02]  /*ad40*/  LEA.HI.X.SX32 R7, R14, R58.reuse, 0x1, P2 ;  /* 0x0000003a0e077211 */ /* 0x080fe400010f0eff */
[----:B------:R-:W-:Y:S02]  /*ad50*/  ISETP.LT.AND P2, PT, R12, c[0x0][0x17c], !P0 ;  /* 0x00005f000c007a0c */ /* 0x000fe40004741270 */
[-C--:B------:R-:W-:Y:S02]  /*ad60*/  LEA.HI.X.SX32 R11, R11, R58.reuse, 0x1, P1 ;  /* 0x0000003a0b0b7211 */ /* 0x080fe400008f0eff */
[----:B------:R-:W-:Y:S02]  /*ad70*/  ISETP.LT.AND P1, PT, R13, c[0x0][0x17c], !P0 ;  /* 0x00005f000d007a0c */ /* 0x000fe40004721270 */
[----:B------:R-:W-:Y:S02]  /*ad80*/  ISETP.LT.AND P0, PT, R0, c[0x0][0x17c], !P0 ;  /* 0x00005f0000007a0c */ /* 0x000fe40004701270 */
[----:B------:R-:W-:-:S02]  /*ad90*/  LEA.HI.X.SX32 R3, R16, R58, 0x1, P6 ;  /* 0x0000003a10037211 */ /* 0x000fc400030f0eff */
[----:B------:R-:W-:Y:S02]  /*ada0*/  LEA R8, P6, R9, R56, 0x1 ;  /* 0x0000003809087211 */ /* 0x000fe400078c08ff */
[----:B------:R-:W-:Y:S02]  /*adb0*/  PRMT R51, R51, 0x7632, R51 ;  /* 0x0000763233337816 */ /* 0x000fe40000000033 */
[----:B------:R-:W-:Y:S01]  /*adc0*/  PRMT R55, R55, 0x7632, R55 ;  /* 0x0000763237377816 */ /* 0x000fe20000000037 */
[----:B------:R-:W-:Y:S01]  /*add0*/  IMAD R17, R0, c[0x0][0x198], RZ ;  /* 0x0000660000117a24 */ /* 0x000fe200078e02ff */
[----:B------:R-:W-:Y:S02]  /*ade0*/  PRMT R45, R45, 0x7632, R45 ;  /* 0x000076322d2d7816 */ /* 0x000fe4000000002d */
[----:B------:R-:W-:Y:S02]  /*adf0*/  LEA.HI.X.SX32 R9, R9, R58, 0x1, P6 ;  /* 0x0000003a09097211 */ /* 0x000fe400030f0eff */
[----:B------:R-:W-:Y:S01]  /*ae00*/  PRMT R49, R49, 0x7632, R49 ;  /* 0x0000763231317816 */ /* 0x000fe20000000031 */
[----:B------:R0:W-:Y:S01]  /*ae10*/  @P5 STG.E.U16 [R2.64], R51 ;  /* 0x0000003302005986 */ /* 0x0001e2000c101506 */
[----:B------:R-:W-:-:S03]  /*ae20*/  PRMT R53, R53, 0x7632, R53 ;  /* 0x0000763235357816 */ /* 0x000fc60000000035 */
[----:B------:R0:W-:Y:S01]  /*ae30*/  @P4 STG.E.U16 [R4.64], R55 ;  /* 0x0000003704004986 */ /* 0x0001e2000c101506 */
[----:B------:R-:W-:-:S03]  /*ae40*/  LEA R12, P6, R17, R56, 0x1 ;  /* 0x00000038110c7211 */ /* 0x000fc600078c08ff */
[----:B------:R0:W-:Y:S04]  /*ae50*/  @P3 STG.E.U16 [R6.64], R45 ;  /* 0x0000002d06003986 */ /* 0x0001e8000c101506 */
[----:B------:R0:W-:Y:S01]  /*ae60*/  @P2 STG.E.U16 [R8.64], R49 ;  /* 0x0000003108002986 */ /* 0x0001e2000c101506 */
[----:B------:R-:W-:-:S03]  /*ae70*/  LEA.HI.X.SX32 R13, R17, R58, 0x1, P6 ;  /* 0x0000003a110d7211 */ /* 0x000fc600030f0eff */
[----:B------:R0:W-:Y:S01]  /*ae80*/  @P1 STG.E.U16 [R10.64], R53 ;  /* 0x000000350a001986 */ /* 0x0001e2000c101506 */
[----:B------:R-:W-:Y:S05]  /*ae90*/  @!P0 EXIT ;  /* 0x000000000000894d */ /* 0x000fea0003800000 */
[----:B0-----:R-:W-:-:S05]  /*aea0*/  PRMT R6, R41, 0x7632, R6 ;  /* 0x0000763229067816 */ /* 0x001fca0000000006 */
[----:B------:R-:W-:Y:S01]  /*aeb0*/  STG.E.U16 [R12.64], R6 ;  /* 0x000000060c007986 */ /* 0x000fe2000c101506 */
[----:B------:R-:W-:Y:S05]  /*aec0*/  EXIT ;  /* 0x000000000000794d */ /* 0x000fea0003800000 */
.L_x_3:
[----:B------:R-:W-:-:S00]  /*aed0*/  BRA `(.L_x_3) ;  /* 0xfffffff000007947 */ /* 0x000fc0000383ffff */
[----:B------:R-:W-:-:S00]  /*aee0*/  NOP ;  /* 0x0000000000007918 */ /* 0x000fc00000000000 */
        /* <DEDUP_REMOVED lines=9> */
.L_x_4:


//--------------------- .nv.shared.matmul_kernel  --------------------------
	.section	.nv.shared.matmul_kernel,"aw",@nobits
	.sectionflags	@""
	.align	16
